	.target	sm_90a

	.elftype	@"ET_EXEC"


//--------------------- .note.nv.tkinfo           --------------------------
	.section	.note.nv.tkinfo,"",@"SHT_NOTE"
	.sectionflags	@"SHF_NOTE_NV_TKINFO"
	.tkinfo
        /*0018*/ 	.word	0x00000002
        /*0030*/ 	.string	""
        /*0030*/ 	.string	"ptxas"
        /*0030*/ 	.string	"Cuda compilation tools, release 13.0, V13.0.88"
        /*0030*/ 	.string	"Build cuda_13.0.r13.0/compiler.36424714_0"
        /*0030*/ 	.string	"-arch sm_90a -m 64 "



//--------------------- .note.nv.cuinfo           --------------------------
	.section	.note.nv.cuinfo,"",@"SHT_NOTE"
	.sectionflags	@"SHF_NOTE_NV_CUINFO"
        /*0018*/ 	.short	0x0002
        /*001a*/ 	.short	0x005a
        /*001c*/ 	.short	0x0082
	.zero		2


//--------------------- .nv.info                  --------------------------
	.section	.nv.info,"",@"SHT_CUDA_INFO"
	.align	4


	//----- nvinfo : EIATTR_REGCOUNT
	.align		4
        /*0000*/ 	.byte	0x04, 0x2f
        /*0002*/ 	.short	(.L_15 - .L_14)
	.align		4
.L_14:
        /*0004*/ 	.word	index@(_ZN7cutlass13device_kernelINS_4gemm6kernel13GemmUniversalIN4cute5tupleIJiiiiEEENS1_10collective13CollectiveMmaINS1_34MainloopSm90TmaGmmaWarpSpecializedILi6ENS5_IJNS4_1CILi1EEESB_SB_EEENS1_35KernelTmaWarpSpecializedCooperativeEEENS5_IJNSA_ILi384EEENSA_ILi160EEENSA_ILi32EEEEEENS_6half_tENS5_IJlSB_lEEESJ_SK_NS4_8TiledMMAINS4_8MMA_AtomIJNS4_4SM904GMMA25MMA_64x32x16_F32F16F16_SSILNSO_5MajorE0ELSQ_0ELNSO_7ScaleInE1ELSR_1EEEEEENS4_6LayoutINS5_IJNSA_ILi2EEESB_SB_EEENS5_IJSB_NSA_ILi0EEESX_EEEEENS5_IJNS4_10UnderscoreES10_S10_EEEEENS4_13SM90_TMA_LOADENS4_14ComposedLayoutINS4_7SwizzleILi2ELi4ELi3EEENS4_18smem_ptr_flag_bitsILi16EEENSU_INS5_IJNSA_ILi8EEESH_EEENS5_IJSH_SB_EEEEEEEvNS4_8identityES13_S1D_vS1E_EENS_8epilogue10collective6detail29Sm90TmaWarpSpecializedAdapterINS1H_15DefaultEpilogueISJ_SK_SK_NS1G_6thread17LinearCombinationISJ_Li1EffLNS1L_9ScaleType4KindE0ELNS_15FloatRoundStyleE2ESJ_EENS1_15EpilogueDefaultEEEEEvvEEEEvNT_6ParamsE)
        /*0008*/ 	.word	0x000000a8


	//----- nvinfo : EIATTR_FRAME_SIZE
	.align		4
.L_15:
        /*000c*/ 	.byte	0x04, 0x11
        /*000e*/ 	.short	(.L_17 - .L_16)
	.align		4
.L_16:
        /*0010*/ 	.word	index@(_ZN7cutlass13device_kernelINS_4gemm6kernel13GemmUniversalIN4cute5tupleIJiiiiEEENS1_10collective13CollectiveMmaINS1_34MainloopSm90TmaGmmaWarpSpecializedILi6ENS5_IJNS4_1CILi1EEESB_SB_EEENS1_35KernelTmaWarpSpecializedCooperativeEEENS5_IJNSA_ILi384EEENSA_ILi160EEENSA_ILi32EEEEEENS_6half_tENS5_IJlSB_lEEESJ_SK_NS4_8TiledMMAINS4_8MMA_AtomIJNS4_4SM904GMMA25MMA_64x32x16_F32F16F16_SSILNSO_5MajorE0ELSQ_0ELNSO_7ScaleInE1ELSR_1EEEEEENS4_6LayoutINS5_IJNSA_ILi2EEESB_SB_EEENS5_IJSB_NSA_ILi0EEESX_EEEEENS5_IJNS4_10UnderscoreES10_S10_EEEEENS4_13SM90_TMA_LOADENS4_14ComposedLayoutINS4_7SwizzleILi2ELi4ELi3EEENS4_18smem_ptr_flag_bitsILi16EEENSU_INS5_IJNSA_ILi8EEESH_EEENS5_IJSH_SB_EEEEEEEvNS4_8identityES13_S1D_vS1E_EENS_8epilogue10collective6detail29Sm90TmaWarpSpecializedAdapterINS1H_15DefaultEpilogueISJ_SK_SK_NS1G_6thread17LinearCombinationISJ_Li1EffLNS1L_9ScaleType4KindE0ELNS_15FloatRoundStyleE2ESJ_EENS1_15EpilogueDefaultEEEEEvvEEEEvNT_6ParamsE)
        /*0014*/ 	.word	0x00000118


	//----- nvinfo : EIATTR_MIN_STACK_SIZE
	.align		4
.L_17:
        /*0018*/ 	.byte	0x04, 0x12
        /*001a*/ 	.short	(.L_19 - .L_18)
	.align		4
.L_18:
        /*001c*/ 	.word	index@(_ZN7cutlass13device_kernelINS_4gemm6kernel13GemmUniversalIN4cute5tupleIJiiiiEEENS1_10collective13CollectiveMmaINS1_34MainloopSm90TmaGmmaWarpSpecializedILi6ENS5_IJNS4_1CILi1EEESB_SB_EEENS1_35KernelTmaWarpSpecializedCooperativeEEENS5_IJNSA_ILi384EEENSA_ILi160EEENSA_ILi32EEEEEENS_6half_tENS5_IJlSB_lEEESJ_SK_NS4_8TiledMMAINS4_8MMA_AtomIJNS4_4SM904GMMA25MMA_64x32x16_F32F16F16_SSILNSO_5MajorE0ELSQ_0ELNSO_7ScaleInE1ELSR_1EEEEEENS4_6LayoutINS5_IJNSA_ILi2EEESB_SB_EEENS5_IJSB_NSA_ILi0EEESX_EEEEENS5_IJNS4_10UnderscoreES10_S10_EEEEENS4_13SM90_TMA_LOADENS4_14ComposedLayoutINS4_7SwizzleILi2ELi4ELi3EEENS4_18smem_ptr_flag_bitsILi16EEENSU_INS5_IJNSA_ILi8EEESH_EEENS5_IJSH_SB_EEEEEEEvNS4_8identityES13_S1D_vS1E_EENS_8epilogue10collective6detail29Sm90TmaWarpSpecializedAdapterINS1H_15DefaultEpilogueISJ_SK_SK_NS1G_6thread17LinearCombinationISJ_Li1EffLNS1L_9ScaleType4KindE0ELNS_15FloatRoundStyleE2ESJ_EENS1_15EpilogueDefaultEEEEEvvEEEEvNT_6ParamsE)
        /*0020*/ 	.word	0x00000118
.L_19:


//--------------------- .nv.compat                --------------------------
	.section	.nv.compat,"",@"SHT_CUDA_COMPAT_INFO"
	.align	4
        /*0000*/ 	.byte	0x02, 0x09, 0x01, 0x00, 0x02, 0x02, 0x04, 0x00, 0x02, 0x05, 0x05, 0x00, 0x03, 0x07, 0x01, 0x01
        /*0010*/ 	.byte	0x02, 0x03, 0x01, 0x00, 0x02, 0x06, 0x01, 0x00, 0x04, 0x0b, 0x08, 0x00, 0x00, 0x00, 0x00, 0x00
        /*0020*/ 	.byte	0x00, 0x00, 0x00, 0x00


//--------------------- .nv.info._ZN7cutlass13device_kernelINS_4gemm6kernel13GemmUniversalIN4cute5tupleIJiiiiEEENS1_10collective13CollectiveMmaINS1_34MainloopSm90TmaGmmaWarpSpecializedILi6ENS5_IJNS4_1CILi1EEESB_SB_EEENS1_35KernelTmaWarpSpecializedCooperativeEEENS5_IJNSA_ILi384EEENSA_ILi160EEENSA_ILi32EEEEEENS_6half_tENS5_IJlSB_lEEESJ_SK_NS4_8TiledMMAINS4_8MMA_AtomIJNS4_4SM904GMMA25MMA_64x32x16_F32F16F16_SSILNSO_5MajorE0ELSQ_0ELNSO_7ScaleInE1ELSR_1EEEEEENS4_6LayoutINS5_IJNSA_ILi2EEESB_SB_EEENS5_IJSB_NSA_ILi0EEESX_EEEEENS5_IJNS4_10UnderscoreES10_S10_EEEEENS4_13SM90_TMA_LOADENS4_14ComposedLayoutINS4_7SwizzleILi2ELi4ELi3EEENS4_18smem_ptr_flag_bitsILi16EEENSU_INS5_IJNSA_ILi8EEESH_EEENS5_IJSH_SB_EEEEEEEvNS4_8identityES13_S1D_vS1E_EENS_8epilogue10collective6detail29Sm90TmaWarpSpecializedAdapterINS1H_15DefaultEpilogueISJ_SK_SK_NS1G_6thread17LinearCombinationISJ_Li1EffLNS1L_9ScaleType4KindE0ELNS_15FloatRoundStyleE2ESJ_EENS1_15EpilogueDefaultEEEEEvvEEEEvNT_6ParamsE --------------------------
	.section	.nv.info._ZN7cutlass13device_kernelINS_4gemm6kernel13GemmUniversalIN4cute5tupleIJiiiiEEENS1_10collective13CollectiveMmaINS1_34MainloopSm90TmaGmmaWarpSpecializedILi6ENS5_IJNS4_1CILi1EEESB_SB_EEENS1_35KernelTmaWarpSpecializedCooperativeEEENS5_IJNSA_ILi384EEENSA_ILi160EEENSA_ILi32EEEEEENS_6half_tENS5_IJlSB_lEEESJ_SK_NS4_8TiledMMAINS4_8MMA_AtomIJNS4_4SM904GMMA25MMA_64x32x16_F32F16F16_SSILNSO_5MajorE0ELSQ_0ELNSO_7ScaleInE1ELSR_1EEEEEENS4_6LayoutINS5_IJNSA_ILi2EEESB_SB_EEENS5_IJSB_NSA_ILi0EEESX_EEEEENS5_IJNS4_10UnderscoreES10_S10_EEEEENS4_13SM90_TMA_LOADENS4_14ComposedLayoutINS4_7SwizzleILi2ELi4ELi3EEENS4_18smem_ptr_flag_bitsILi16EEENSU_INS5_IJNSA_ILi8EEESH_EEENS5_IJSH_SB_EEEEEEEvNS4_8identityES13_S1D_vS1E_EENS_8epilogue10collective6detail29Sm90TmaWarpSpecializedAdapterINS1H_15DefaultEpilogueISJ_SK_SK_NS1G_6thread17LinearCombinationISJ_Li1EffLNS1L_9ScaleType4KindE0ELNS_15FloatRoundStyleE2ESJ_EENS1_15EpilogueDefaultEEEEEvvEEEEvNT_6ParamsE,"",@"SHT_CUDA_INFO"
	.sectionflags	@""
	.align	4


	//----- nvinfo : EIATTR_CUDA_API_VERSION
	.align		4
        /*0000*/ 	.byte	0x04, 0x37
        /*0002*/ 	.short	(.L_21 - .L_20)
.L_20:
        /*0004*/ 	.word	0x00000082


	//----- nvinfo : EIATTR_KPARAM_INFO
	.align		4
.L_21:
        /*0008*/ 	.byte	0x04, 0x17
        /*000a*/ 	.short	(.L_23 - .L_22)
.L_22:
        /*000c*/ 	.word	0x00000000
        /*0010*/ 	.short	0x0000
        /*0012*/ 	.short	0x0070
        /*0014*/ 	.byte	0x00, 0xf0, 0x01, 0x10


	//----- nvinfo : EIATTR_SPARSE_MMA_MASK
	.align		4
.L_23:
        /*0018*/ 	.byte	0x03, 0x50
        /*001a*/ 	.short	0x0000


	//----- nvinfo : EIATTR_MAXREG_COUNT
	.align		4
        /*001c*/ 	.byte	0x03, 0x1b
        /*001e*/ 	.short	0x00a8


	//----- nvinfo : EIATTR_NUM_BARRIERS
	.align		4
        /*0020*/ 	.byte	0x02, 0x4c
        /*0022*/ 	.byte	0x01
	.zero		1


	//----- nvinfo : EIATTR_EXTERNS
	.align		4
        /*0024*/ 	.byte	0x04, 0x0f
        /*0026*/ 	.short	(.L_25 - .L_24)


	//   ....[0]....
	.align		4
.L_24:
        /*0028*/ 	.word	index@(__assertfail)


	//----- nvinfo : EIATTR_ANNOTATIONS
	.align		4
.L_25:
        /*002c*/ 	.byte	0x04, 0x55
        /*002e*/ 	.short	(.L_27 - .L_26)


	//   ....[0]....
.L_26:
        /*0030*/ 	.word	0x00000001
        /*0034*/ 	.byte	0xd0, 0x06, 0x00, 0x00, 0x01, 0x00, 0x00, 0x00, 0xf0, 0x06, 0x00, 0x00, 0x01, 0x00, 0x00, 0x00
        /* <DEDUP_REMOVED lines=145> */
        /*0954*/ 	.byte	0x80, 0x4d, 0x01, 0x00


	//----- nvinfo : EIATTR_MERCURY_ISA_VERSION
	.align		4
.L_27:
        /*0958*/ 	.byte	0x03, 0x5f
        /*095a*/ 	.short	0x0101


	//----- nvinfo : EIATTR_INT_WARP_WIDE_INSTR_OFFSETS
	.align		4
        /*095c*/ 	.byte	0x04, 0x31
        /*095e*/ 	.short	(.L_29 - .L_28)


	//   ....[0]....
.L_28:
        /*0960*/ 	.word	0x00000540


	//   ....[1]....
        /*0964*/ 	.word	0x00000550


	//   ....[2]....
        /*0968*/ 	.word	0x000005e0


	//----- nvinfo : EIATTR_COOP_GROUP_MASK_REGIDS
	.align		4
.L_29:
        /*096c*/ 	.byte	0x04, 0x29
        /*096e*/ 	.short	(.L_31 - .L_30)


	//   ....[0]....
.L_30:
        /*0970*/ 	.word	0xffffffff


	//   ....[1]....
        /*0974*/ 	.word	0xffffffff


	//   ....[2]....
        /*0978*/ 	.word	0xffffffff


	//   ....[3]....
        /*097c*/ 	.word	0xffffffff


	//   ....[4]....
        /*0980*/ 	.word	0xffffffff


	//----- nvinfo : EIATTR_COOP_GROUP_INSTR_OFFSETS
	.align		4
.L_31:
        /*0984*/ 	.byte	0x04, 0x28
        /*0986*/ 	.short	(.L_33 - .L_32)


	//   ....[0]....
.L_32:
        /*0988*/ 	.word	0x00000070


	//   ....[1]....
        /*098c*/ 	.word	0x00000080


	//   ....[2]....
        /*0990*/ 	.word	0x000001a0


	//   ....[3]....
        /*0994*/ 	.word	0x000003f0


	//   ....[4]....
        /*0998*/ 	.word	0x000011b0


	//----- nvinfo : EIATTR_REG_RECONFIG
	.align		4
.L_33:
        /*099c*/ 	.byte	0x01, 0x54
	.zero		2


	//----- nvinfo : EIATTR_SYSCALL_OFFSETS
	.align		4
        /*09a0*/ 	.byte	0x04, 0x46
        /*09a2*/ 	.short	(.L_35 - .L_34)


	//   ....[0]....
.L_34:
        /*09a4*/ 	.word	0x00001360


	//----- nvinfo : EIATTR_MBARRIER_INSTR_OFFSETS
	.align		4
.L_35:
        /*09a8*/ 	.byte	0x04, 0x39
        /*09aa*/ 	.short	(.L_37 - .L_36)


	//   ....[0]....
.L_36:
        /*09ac*/ 	.word	0x00000320
        /*09b0*/ 	.word	0x000000ff
        /*09b4*/ 	.word	0x00000000
        /*09b8*/ 	.short	0x0100
        /*09ba*/ 	.byte	0x08
	.zero		1


	//   ....[1]....
        /*09bc*/ 	.word	0x00000330
        /*09c0*/ 	.word	0x000000ff
        /*09c4*/ 	.word	0x00000030
        /*09c8*/ 	.short	0x0100
        /*09ca*/ 	.byte	0x08
	.zero		1


	//   ....[2]....
        /*09cc*/ 	.word	0x00000340
        /*09d0*/ 	.word	0x000000ff
        /*09d4*/ 	.word	0x00000008
        /*09d8*/ 	.short	0x0100
        /*09da*/ 	.byte	0x08
	.zero		1


	//   ....[3]....
        /*09dc*/ 	.word	0x00000350
        /*09e0*/ 	.word	0x000000ff
        /*09e4*/ 	.word	0x00000038
        /*09e8*/ 	.short	0x0100
        /*09ea*/ 	.byte	0x08
	.zero		1


	//   ....[4]....
        /*09ec*/ 	.word	0x00000360
        /*09f0*/ 	.word	0x000000ff
        /*09f4*/ 	.word	0x00000010
        /*09f8*/ 	.short	0x0100
        /*09fa*/ 	.byte	0x08
	.zero		1


	//   ....[5]....
        /*09fc*/ 	.word	0x00000370
        /*0a00*/ 	.word	0x000000ff
        /*0a04*/ 	.word	0x00000040
        /*0a08*/ 	.short	0x0100
        /*0a0a*/ 	.byte	0x08
	.zero		1


	//   ....[6]....
        /*0a0c*/ 	.word	0x00000380
        /*0a10*/ 	.word	0x000000ff
        /*0a14*/ 	.word	0x00000018
        /*0a18*/ 	.short	0x0100
        /*0a1a*/ 	.byte	0x08
	.zero		1


	//   ....[7]....
        /*0a1c*/ 	.word	0x00000390
        /*0a20*/ 	.word	0x000000ff
        /*0a24*/ 	.word	0x00000048
        /*0a28*/ 	.short	0x0100
        /*0a2a*/ 	.byte	0x08
	.zero		1


	//   ....[8]....
        /*0a2c*/ 	.word	0x000003a0
        /*0a30*/ 	.word	0x000000ff
        /*0a34*/ 	.word	0x00000020
        /*0a38*/ 	.short	0x0100
        /*0a3a*/ 	.byte	0x08
	.zero		1


	//   ....[9]....
        /*0a3c*/ 	.word	0x000003b0
        /*0a40*/ 	.word	0x000000ff
        /*0a44*/ 	.word	0x00000050
        /*0a48*/ 	.short	0x0100
        /*0a4a*/ 	.byte	0x08
	.zero		1


	//   ....[10]....
        /*0a4c*/ 	.word	0x000003c0
        /*0a50*/ 	.word	0x000000ff
        /*0a54*/ 	.word	0x00000028
        /*0a58*/ 	.short	0x0100
        /*0a5a*/ 	.byte	0x08
	.zero		1


	//   ....[11]....
        /*0a5c*/ 	.word	0x000003d0
        /*0a60*/ 	.word	0x000000ff
        /*0a64*/ 	.word	0x00000058
        /*0a68*/ 	.short	0x0100
        /*0a6a*/ 	.byte	0x08
	.zero		1


	//   ....[12]....
        /*0a6c*/ 	.word	0x00000660
        /*0a70*/ 	.word	0x000000ff
        /*0a74*/ 	.word	0x00000070
        /*0a78*/ 	.short	0x0100
        /*0a7a*/ 	.byte	0x10
	.zero		1


	//   ....[13]....
        /*0a7c*/ 	.word	0x00000700
        /*0a80*/ 	.word	0x000000ff
        /*0a84*/ 	.word	0x00000078
        /*0a88*/ 	.short	0x0100
        /*0a8a*/ 	.byte	0x10
	.zero		1


	//   ....[14]....
        /*0a8c*/ 	.word	0x00001400
        /*0a90*/ 	.word	0x00000003
        /*0a94*/ 	.word	0x00000000
        /*0a98*/ 	.short	0x010a
        /*0a9a*/ 	.byte	0x3f
	.zero		1


	//   ....[15]....
        /*0a9c*/ 	.word	0x00001440
        /*0aa0*/ 	.word	0x00000003
        /*0aa4*/ 	.word	0x00000000
        /*0aa8*/ 	.short	0x010a
        /*0aaa*/ 	.byte	0x3f
	.zero		1


	//   ....[16]....
        /*0aac*/ 	.word	0x000027f0
        /*0ab0*/ 	.word	0x000000ff
        /*0ab4*/ 	.word	0x00000000
        /*0ab8*/ 	.short	0x010a
        /*0aba*/ 	.byte	0x04
	.zero		1


	//   ....[17]....
        /*0abc*/ 	.word	0x00002830
        /*0ac0*/ 	.word	0x000000ff
        /*0ac4*/ 	.word	0x00000000
        /*0ac8*/ 	.short	0x010a
        /*0aca*/ 	.byte	0x04
	.zero		1


	//   ....[18]....
        /*0acc*/ 	.word	0x00003b30
        /*0ad0*/ 	.word	0x000000ff
        /*0ad4*/ 	.word	0x00000000
        /*0ad8*/ 	.short	0x0101
        /*0ada*/ 	.byte	0x04
	.zero		1


	//   ....[19]....
        /*0adc*/ 	.word	0x00003cf0
        /*0ae0*/ 	.word	0x00000000
        /*0ae4*/ 	.word	0x00000000
        /*0ae8*/ 	.short	0x0101
        /*0aea*/ 	.byte	0x3f
	.zero		1


	//   ....[20]....
        /*0aec*/ 	.word	0x00014900
        /*0af0*/ 	.word	0x0000000c
        /*0af4*/ 	.word	0x00000030
        /*0af8*/ 	.short	0x010a
        /*0afa*/ 	.byte	0x3f
	.zero		1


	//   ....[21]....
        /*0afc*/ 	.word	0x00014c80
        /*0b00*/ 	.word	0x00000002
        /*0b04*/ 	.word	0x00000078
        /*0b08*/ 	.short	0x0101
        /*0b0a*/ 	.byte	0x3f
	.zero		1


	//   ....[22]....
        /*0b0c*/ 	.word	0x00015480
        /*0b10*/ 	.word	0x00000005
        /*0b14*/ 	.word	0x00000000
        /*0b18*/ 	.short	0x010a
        /*0b1a*/ 	.byte	0x3f
	.zero		1


	//   ....[23]....
        /*0b1c*/ 	.word	0x00015510
        /*0b20*/ 	.word	0x00000007
        /*0b24*/ 	.word	0x00000000
        /*0b28*/ 	.short	0x010a
        /*0b2a*/ 	.byte	0x3f
	.zero		1


	//   ....[24]....
        /*0b2c*/ 	.word	0x000155a0
        /*0b30*/ 	.word	0x00000007
        /*0b34*/ 	.word	0x00000000
        /*0b38*/ 	.short	0x010a
        /*0b3a*/ 	.byte	0x3f
	.zero		1


	//   ....[25]....
        /*0b3c*/ 	.word	0x00015630
        /*0b40*/ 	.word	0x00000007
        /*0b44*/ 	.word	0x00000000
        /*0b48*/ 	.short	0x010a
        /*0b4a*/ 	.byte	0x3f
	.zero		1


	//   ....[26]....
        /*0b4c*/ 	.word	0x000156c0
        /*0b50*/ 	.word	0x00000007
        /*0b54*/ 	.word	0x00000000
        /*0b58*/ 	.short	0x010a
        /*0b5a*/ 	.byte	0x3f
	.zero		1


	//   ....[27]....
        /*0b5c*/ 	.word	0x00015750
        /*0b60*/ 	.word	0x00000003
        /*0b64*/ 	.word	0x00000000
        /*0b68*/ 	.short	0x010a
        /*0b6a*/ 	.byte	0x3f
	.zero		1


	//   ....[28]....
        /*0b6c*/ 	.word	0x000157b0
        /*0b70*/ 	.word	0x00000003
        /*0b74*/ 	.word	0x00000000
        /*0b78*/ 	.short	0x010a
        /*0b7a*/ 	.byte	0x3f
	.zero		1


	//   ....[29]....
        /*0b7c*/ 	.word	0x00015810
        /*0b80*/ 	.word	0x00000006
        /*0b84*/ 	.word	0x00000000
        /*0b88*/ 	.short	0x010a
        /*0b8a*/ 	.byte	0x3f
	.zero		1


	//   ....[30]....
        /*0b8c*/ 	.word	0x000158e0
        /*0b90*/ 	.word	0x0000000c
        /*0b94*/ 	.word	0x00000030
        /*0b98*/ 	.short	0x010a
        /*0b9a*/ 	.byte	0x3f
	.zero		1


	//   ....[31]....
        /*0b9c*/ 	.word	0x000159b0
        /*0ba0*/ 	.word	0x00000005
        /*0ba4*/ 	.word	0x00000000
        /*0ba8*/ 	.short	0x010a
        /*0baa*/ 	.byte	0x3f
	.zero		1


	//   ....[32]....
        /*0bac*/ 	.word	0x00015a00
        /*0bb0*/ 	.word	0x00000007
        /*0bb4*/ 	.word	0x00000000
        /*0bb8*/ 	.short	0x010a
        /*0bba*/ 	.byte	0x3f
	.zero		1


	//   ....[33]....
        /*0bbc*/ 	.word	0x00015a50
        /*0bc0*/ 	.word	0x00000007
        /*0bc4*/ 	.word	0x00000000
        /*0bc8*/ 	.short	0x010a
        /*0bca*/ 	.byte	0x3f
	.zero		1


	//   ....[34]....
        /*0bcc*/ 	.word	0x00015aa0
        /*0bd0*/ 	.word	0x00000007
        /*0bd4*/ 	.word	0x00000000
        /*0bd8*/ 	.short	0x010a
        /*0bda*/ 	.byte	0x3f
	.zero		1


	//   ....[35]....
        /*0bdc*/ 	.word	0x00015af0
        /*0be0*/ 	.word	0x00000007
        /*0be4*/ 	.word	0x00000000
        /*0be8*/ 	.short	0x010a
        /*0bea*/ 	.byte	0x3f
	.zero		1


	//----- nvinfo : EIATTR_NUM_MBARRIERS
	.align		4
.L_37:
        /*0bec*/ 	.byte	0x03, 0x38
        /*0bee*/ 	.short	0x000e


	//----- nvinfo : EIATTR_EXIT_INSTR_OFFSETS
	.align		4
        /*0bf0*/ 	.byte	0x04, 0x1c
        /*0bf2*/ 	.short	(.L_39 - .L_38)


	//   ....[0]....
.L_38:
        /*0bf4*/ 	.word	0x00000760


	//   ....[1]....
        /*0bf8*/ 	.word	0x000010d0


	//   ....[2]....
        /*0bfc*/ 	.word	0x00013e80


	//   ....[3]....
        /*0c00*/ 	.word	0x00014590


	//   ....[4]....
        /*0c04*/ 	.word	0x000157a0


	//----- nvinfo : EIATTR_MAX_THREADS
	.align		4
.L_39:
        /*0c08*/ 	.byte	0x04, 0x05
        /*0c0a*/ 	.short	(.L_41 - .L_40)
.L_40:
        /*0c0c*/ 	.word	0x00000180
        /*0c10*/ 	.word	0x00000001
        /*0c14*/ 	.word	0x00000001


	//----- nvinfo : EIATTR_CRS_STACK_SIZE
	.align		4
.L_41:
        /*0c18*/ 	.byte	0x04, 0x1e
        /*0c1a*/ 	.short	(.L_43 - .L_42)
.L_42:
        /*0c1c*/ 	.word	0x00000000


	//----- nvinfo : EIATTR_CBANK_PARAM_SIZE
	.align		4
.L_43:
        /*0c20*/ 	.byte	0x03, 0x19
        /*0c22*/ 	.short	0x0470


	//----- nvinfo : EIATTR_PARAM_CBANK
	.align		4
        /*0c24*/ 	.byte	0x04, 0x0a
        /*0c26*/ 	.short	(.L_45 - .L_44)
	.align		4
.L_44:
        /*0c28*/ 	.word	index@(.nv.constant0._ZN7cutlass13device_kernelINS_4gemm6kernel13GemmUniversalIN4cute5tupleIJiiiiEEENS1_10collective13CollectiveMmaINS1_34MainloopSm90TmaGmmaWarpSpecializedILi6ENS5_IJNS4_1CILi1EEESB_SB_EEENS1_35KernelTmaWarpSpecializedCooperativeEEENS5_IJNSA_ILi384EEENSA_ILi160EEENSA_ILi32EEEEEENS_6half_tENS5_IJlSB_lEEESJ_SK_NS4_8TiledMMAINS4_8MMA_AtomIJNS4_4SM904GMMA25MMA_64x32x16_F32F16F16_SSILNSO_5MajorE0ELSQ_0ELNSO_7ScaleInE1ELSR_1EEEEEENS4_6LayoutINS5_IJNSA_ILi2EEESB_SB_EEENS5_IJSB_NSA_ILi0EEESX_EEEEENS5_IJNS4_10UnderscoreES10_S10_EEEEENS4_13SM90_TMA_LOADENS4_14ComposedLayoutINS4_7SwizzleILi2ELi4ELi3EEENS4_18smem_ptr_flag_bitsILi16EEENSU_INS5_IJNSA_ILi8EEESH_EEENS5_IJSH_SB_EEEEEEEvNS4_8identityES13_S1D_vS1E_EENS_8epilogue10collective6detail29Sm90TmaWarpSpecializedAdapterINS1H_15DefaultEpilogueISJ_SK_SK_NS1G_6thread17LinearCombinationISJ_Li1EffLNS1L_9ScaleType4KindE0ELNS_15FloatRoundStyleE2ESJ_EENS1_15EpilogueDefaultEEEEEvvEEEEvNT_6ParamsE)
        /*0c2c*/ 	.short	0x0210
        /*0c2e*/ 	.short	0x0470


	//----- nvinfo : EIATTR_SW_WAR
	.align		4
.L_45:
        /*0c30*/ 	.byte	0x04, 0x36
        /*0c32*/ 	.short	(.L_47 - .L_46)
.L_46:
        /*0c34*/ 	.word	0x00000008
.L_47:


//--------------------- .nv.callgraph             --------------------------
	.section	.nv.callgraph,"",@"SHT_CUDA_CALLGRAPH"
	.align	4
	.sectionentsize	8
	.align		4
        /*0000*/ 	.word	0x00000000
	.align		4
        /*0004*/ 	.word	0xffffffff
	.align		4
        /*0008*/ 	.word	index@(_ZN7cutlass13device_kernelINS_4gemm6kernel13GemmUniversalIN4cute5tupleIJiiiiEEENS1_10collective13CollectiveMmaINS1_34MainloopSm90TmaGmmaWarpSpecializedILi6ENS5_IJNS4_1CILi1EEESB_SB_EEENS1_35KernelTmaWarpSpecializedCooperativeEEENS5_IJNSA_ILi384EEENSA_ILi160EEENSA_ILi32EEEEEENS_6half_tENS5_IJlSB_lEEESJ_SK_NS4_8TiledMMAINS4_8MMA_AtomIJNS4_4SM904GMMA25MMA_64x32x16_F32F16F16_SSILNSO_5MajorE0ELSQ_0ELNSO_7ScaleInE1ELSR_1EEEEEENS4_6LayoutINS5_IJNSA_ILi2EEESB_SB_EEENS5_IJSB_NSA_ILi0EEESX_EEEEENS5_IJNS4_10UnderscoreES10_S10_EEEEENS4_13SM90_TMA_LOADENS4_14ComposedLayoutINS4_7SwizzleILi2ELi4ELi3EEENS4_18smem_ptr_flag_bitsILi16EEENSU_INS5_IJNSA_ILi8EEESH_EEENS5_IJSH_SB_EEEEEEEvNS4_8identityES13_S1D_vS1E_EENS_8epilogue10collective6detail29Sm90TmaWarpSpecializedAdapterINS1H_15DefaultEpilogueISJ_SK_SK_NS1G_6thread17LinearCombinationISJ_Li1EffLNS1L_9ScaleType4KindE0ELNS_15FloatRoundStyleE2ESJ_EENS1_15EpilogueDefaultEEEEEvvEEEEvNT_6ParamsE)
	.align		4
        /*000c*/ 	.word	index@(__assertfail)
	.align		4
        /*0010*/ 	.word	0x00000000
	.align		4
        /*0014*/ 	.word	0xfffffffe
	.align		4
        /*0018*/ 	.word	0x00000000
	.align		4
        /*001c*/ 	.word	0xfffffffd
	.align		4
        /*0020*/ 	.word	0x00000000
	.align		4
        /*0024*/ 	.word	0xfffffffc


//--------------------- .nv.constant4             --------------------------
	.section	.nv.constant4,"a",@progbits
	.align	8
	.align		8
.nv.constant4:
        /*0000*/ 	.dword	__assertfail
	.align		8
        /*0008*/ 	.dword	__unnamed_1
	.align		8
        /*0010*/ 	.dword	_ZN40_INTERNAL_8d4049e0_4_k_cu_292d2b0d_114494cuda3std3__45__cpo5beginE
	.align		8
        /*0018*/ 	.dword	_ZN40_INTERNAL_8d4049e0_4_k_cu_292d2b0d_114494cuda3std3__45__cpo3endE
	.align		8
        /*0020*/ 	.dword	_ZN40_INTERNAL_8d4049e0_4_k_cu_292d2b0d_114494cuda3std3__45__cpo6cbeginE
	.align		8
        /*0028*/ 	.dword	_ZN40_INTERNAL_8d4049e0_4_k_cu_292d2b0d_114494cuda3std3__45__cpo4cendE
	.align		8
        /*0030*/ 	.dword	_ZN40_INTERNAL_8d4049e0_4_k_cu_292d2b0d_114494cuda3std3__442_GLOBAL__N__8d4049e0_4_k_cu_292d2b0d_114496ignoreE
	.align		8
        /*0038*/ 	.dword	_ZN40_INTERNAL_8d4049e0_4_k_cu_292d2b0d_114494cuda3std3__419piecewise_constructE
	.align		8
        /*0040*/ 	.dword	_ZN40_INTERNAL_8d4049e0_4_k_cu_292d2b0d_114494cuda3std3__48in_placeE
	.align		8
        /*0048*/ 	.dword	_ZN40_INTERNAL_8d4049e0_4_k_cu_292d2b0d_114494cuda3std6ranges3__45__cpo4swapE
	.align		8
        /*0050*/ 	.dword	_ZN40_INTERNAL_8d4049e0_4_k_cu_292d2b0d_114494cuda3std6ranges3__45__cpo9iter_moveE
	.align		8
        /*0058*/ 	.dword	_ZN40_INTERNAL_8d4049e0_4_k_cu_292d2b0d_114494cute7productE
	.align		8
        /*0060*/ 	.dword	_ZN40_INTERNAL_8d4049e0_4_k_cu_292d2b0d_114494cute1_E
	.align		8
        /*0068*/ 	.dword	$str$22
	.align		8
        /*0070*/ 	.dword	$str$23


//--------------------- .text._ZN7cutlass13device_kernelINS_4gemm6kernel13GemmUniversalIN4cute5tupleIJiiiiEEENS1_10collective13CollectiveMmaINS1_34MainloopSm90TmaGmmaWarpSpecializedILi6ENS5_IJNS4_1CILi1EEESB_SB_EEENS1_35KernelTmaWarpSpecializedCooperativeEEENS5_IJNSA_ILi384EEENSA_ILi160EEENSA_ILi32EEEEEENS_6half_tENS5_IJlSB_lEEESJ_SK_NS4_8TiledMMAINS4_8MMA_AtomIJNS4_4SM904GMMA25MMA_64x32x16_F32F16F16_SSILNSO_5MajorE0ELSQ_0ELNSO_7ScaleInE1ELSR_1EEEEEENS4_6LayoutINS5_IJNSA_ILi2EEESB_SB_EEENS5_IJSB_NSA_ILi0EEESX_EEEEENS5_IJNS4_10UnderscoreES10_S10_EEEEENS4_13SM90_TMA_LOADENS4_14ComposedLayoutINS4_7SwizzleILi2ELi4ELi3EEENS4_18smem_ptr_flag_bitsILi16EEENSU_INS5_IJNSA_ILi8EEESH_EEENS5_IJSH_SB_EEEEEEEvNS4_8identityES13_S1D_vS1E_EENS_8epilogue10collective6detail29Sm90TmaWarpSpecializedAdapterINS1H_15DefaultEpilogueISJ_SK_SK_NS1G_6thread17LinearCombinationISJ_Li1EffLNS1L_9ScaleType4KindE0ELNS_15FloatRoundStyleE2ESJ_EENS1_15EpilogueDefaultEEEEEvvEEEEvNT_6ParamsE --------------------------
	.section	.text._ZN7cutlass13device_kernelINS_4gemm6kernel13GemmUniversalIN4cute5tupleIJiiiiEEENS1_10collective13CollectiveMmaINS1_34MainloopSm90TmaGmmaWarpSpecializedILi6ENS5_IJNS4_1CILi1EEESB_SB_EEENS1_35KernelTmaWarpSpecializedCooperativeEEENS5_IJNSA_ILi384EEENSA_ILi160EEENSA_ILi32EEEEEENS_6half_tENS5_IJlSB_lEEESJ_SK_NS4_8TiledMMAINS4_8MMA_AtomIJNS4_4SM904GMMA25MMA_64x32x16_F32F16F16_SSILNSO_5MajorE0ELSQ_0ELNSO_7ScaleInE1ELSR_1EEEEEENS4_6LayoutINS5_IJNSA_ILi2EEESB_SB_EEENS5_IJSB_NSA_ILi0EEESX_EEEEENS5_IJNS4_10UnderscoreES10_S10_EEEEENS4_13SM90_TMA_LOADENS4_14ComposedLayoutINS4_7SwizzleILi2ELi4ELi3EEENS4_18smem_ptr_flag_bitsILi16EEENSU_INS5_IJNSA_ILi8EEESH_EEENS5_IJSH_SB_EEEEEEEvNS4_8identityES13_S1D_vS1E_EENS_8epilogue10collective6detail29Sm90TmaWarpSpecializedAdapterINS1H_15DefaultEpilogueISJ_SK_SK_NS1G_6thread17LinearCombinationISJ_Li1EffLNS1L_9ScaleType4KindE0ELNS_15FloatRoundStyleE2ESJ_EENS1_15EpilogueDefaultEEEEEvvEEEEvNT_6ParamsE,"ax",@progbits
	.align	128
.text._ZN7cutlass13device_kernelINS_4gemm6kernel13GemmUniversalIN4cute5tupleIJiiiiEEENS1_10collective13CollectiveMmaINS1_34MainloopSm90TmaGmmaWarpSpecializedILi6ENS5_IJNS4_1CILi1EEESB_SB_EEENS1_35KernelTmaWarpSpecializedCooperativeEEENS5_IJNSA_ILi384EEENSA_ILi160EEENSA_ILi32EEEEEENS_6half_tENS5_IJlSB_lEEESJ_SK_NS4_8TiledMMAINS4_8MMA_AtomIJNS4_4SM904GMMA25MMA_64x32x16_F32F16F16_SSILNSO_5MajorE0ELSQ_0ELNSO_7ScaleInE1ELSR_1EEEEEENS4_6LayoutINS5_IJNSA_ILi2EEESB_SB_EEENS5_IJSB_NSA_ILi0EEESX_EEEEENS5_IJNS4_10UnderscoreES10_S10_EEEEENS4_13SM90_TMA_LOADENS4_14ComposedLayoutINS4_7SwizzleILi2ELi4ELi3EEENS4_18smem_ptr_flag_bitsILi16EEENSU_INS5_IJNSA_ILi8EEESH_EEENS5_IJSH_SB_EEEEEEEvNS4_8identityES13_S1D_vS1E_EENS_8epilogue10collective6detail29Sm90TmaWarpSpecializedAdapterINS1H_15DefaultEpilogueISJ_SK_SK_NS1G_6thread17LinearCombinationISJ_Li1EffLNS1L_9ScaleType4KindE0ELNS_15FloatRoundStyleE2ESJ_EENS1_15EpilogueDefaultEEEEEvvEEEEvNT_6ParamsE:
        .type           _ZN7cutlass13device_kernelINS_4gemm6kernel13GemmUniversalIN4cute5tupleIJiiiiEEENS1_10collective13CollectiveMmaINS1_34MainloopSm90TmaGmmaWarpSpecializedILi6ENS5_IJNS4_1CILi1EEESB_SB_EEENS1_35KernelTmaWarpSpecializedCooperativeEEENS5_IJNSA_ILi384EEENSA_ILi160EEENSA_ILi32EEEEEENS_6half_tENS5_IJlSB_lEEESJ_SK_NS4_8TiledMMAINS4_8MMA_AtomIJNS4_4SM904GMMA25MMA_64x32x16_F32F16F16_SSILNSO_5MajorE0ELSQ_0ELNSO_7ScaleInE1ELSR_1EEEEEENS4_6LayoutINS5_IJNSA_ILi2EEESB_SB_EEENS5_IJSB_NSA_ILi0EEESX_EEEEENS5_IJNS4_10UnderscoreES10_S10_EEEEENS4_13SM90_TMA_LOADENS4_14ComposedLayoutINS4_7SwizzleILi2ELi4ELi3EEENS4_18smem_ptr_flag_bitsILi16EEENSU_INS5_IJNSA_ILi8EEESH_EEENS5_IJSH_SB_EEEEEEEvNS4_8identityES13_S1D_vS1E_EENS_8epilogue10collective6detail29Sm90TmaWarpSpecializedAdapterINS1H_15DefaultEpilogueISJ_SK_SK_NS1G_6thread17LinearCombinationISJ_Li1EffLNS1L_9ScaleType4KindE0ELNS_15FloatRoundStyleE2ESJ_EENS1_15EpilogueDefaultEEEEEvvEEEEvNT_6ParamsE,@function
        .size           _ZN7cutlass13device_kernelINS_4gemm6kernel13GemmUniversalIN4cute5tupleIJiiiiEEENS1_10collective13CollectiveMmaINS1_34MainloopSm90TmaGmmaWarpSpecializedILi6ENS5_IJNS4_1CILi1EEESB_SB_EEENS1_35KernelTmaWarpSpecializedCooperativeEEENS5_IJNSA_ILi384EEENSA_ILi160EEENSA_ILi32EEEEEENS_6half_tENS5_IJlSB_lEEESJ_SK_NS4_8TiledMMAINS4_8MMA_AtomIJNS4_4SM904GMMA25MMA_64x32x16_F32F16F16_SSILNSO_5MajorE0ELSQ_0ELNSO_7ScaleInE1ELSR_1EEEEEENS4_6LayoutINS5_IJNSA_ILi2EEESB_SB_EEENS5_IJSB_NSA_ILi0EEESX_EEEEENS5_IJNS4_10UnderscoreES10_S10_EEEEENS4_13SM90_TMA_LOADENS4_14ComposedLayoutINS4_7SwizzleILi2ELi4ELi3EEENS4_18smem_ptr_flag_bitsILi16EEENSU_INS5_IJNSA_ILi8EEESH_EEENS5_IJSH_SB_EEEEEEEvNS4_8identityES13_S1D_vS1E_EENS_8epilogue10collective6detail29Sm90TmaWarpSpecializedAdapterINS1H_15DefaultEpilogueISJ_SK_SK_NS1G_6thread17LinearCombinationISJ_Li1EffLNS1L_9ScaleType4KindE0ELNS_15FloatRoundStyleE2ESJ_EENS1_15EpilogueDefaultEEEEEvvEEEEvNT_6ParamsE,(.L_x_546 - _ZN7cutlass13device_kernelINS_4gemm6kernel13GemmUniversalIN4cute5tupleIJiiiiEEENS1_10collective13CollectiveMmaINS1_34MainloopSm90TmaGmmaWarpSpecializedILi6ENS5_IJNS4_1CILi1EEESB_SB_EEENS1_35KernelTmaWarpSpecializedCooperativeEEENS5_IJNSA_ILi384EEENSA_ILi160EEENSA_ILi32EEEEEENS_6half_tENS5_IJlSB_lEEESJ_SK_NS4_8TiledMMAINS4_8MMA_AtomIJNS4_4SM904GMMA25MMA_64x32x16_F32F16F16_SSILNSO_5MajorE0ELSQ_0ELNSO_7ScaleInE1ELSR_1EEEEEENS4_6LayoutINS5_IJNSA_ILi2EEESB_SB_EEENS5_IJSB_NSA_ILi0EEESX_EEEEENS5_IJNS4_10UnderscoreES10_S10_EEEEENS4_13SM90_TMA_LOADENS4_14ComposedLayoutINS4_7SwizzleILi2ELi4ELi3EEENS4_18smem_ptr_flag_bitsILi16EEENSU_INS5_IJNSA_ILi8EEESH_EEENS5_IJSH_SB_EEEEEEEvNS4_8identityES13_S1D_vS1E_EENS_8epilogue10collective6detail29Sm90TmaWarpSpecializedAdapterINS1H_15DefaultEpilogueISJ_SK_SK_NS1G_6thread17LinearCombinationISJ_Li1EffLNS1L_9ScaleType4KindE0ELNS_15FloatRoundStyleE2ESJ_EENS1_15EpilogueDefaultEEEEEvvEEEEvNT_6ParamsE)
        .other          _ZN7cutlass13device_kernelINS_4gemm6kernel13GemmUniversalIN4cute5tupleIJiiiiEEENS1_10collective13CollectiveMmaINS1_34MainloopSm90TmaGmmaWarpSpecializedILi6ENS5_IJNS4_1CILi1EEESB_SB_EEENS1_35KernelTmaWarpSpecializedCooperativeEEENS5_IJNSA_ILi384EEENSA_ILi160EEENSA_ILi32EEEEEENS_6half_tENS5_IJlSB_lEEESJ_SK_NS4_8TiledMMAINS4_8MMA_AtomIJNS4_4SM904GMMA25MMA_64x32x16_F32F16F16_SSILNSO_5MajorE0ELSQ_0ELNSO_7ScaleInE1ELSR_1EEEEEENS4_6LayoutINS5_IJNSA_ILi2EEESB_SB_EEENS5_IJSB_NSA_ILi0EEESX_EEEEENS5_IJNS4_10UnderscoreES10_S10_EEEEENS4_13SM90_TMA_LOADENS4_14ComposedLayoutINS4_7SwizzleILi2ELi4ELi3EEENS4_18smem_ptr_flag_bitsILi16EEENSU_INS5_IJNSA_ILi8EEESH_EEENS5_IJSH_SB_EEEEEEEvNS4_8identityES13_S1D_vS1E_EENS_8epilogue10collective6detail29Sm90TmaWarpSpecializedAdapterINS1H_15DefaultEpilogueISJ_SK_SK_NS1G_6thread17LinearCombinationISJ_Li1EffLNS1L_9ScaleType4KindE0ELNS_15FloatRoundStyleE2ESJ_EENS1_15EpilogueDefaultEEEEEvvEEEEvNT_6ParamsE,@"STO_CUDA_ENTRY STV_DEFAULT"
_ZN7cutlass13device_kernelINS_4gemm6kernel13GemmUniversalIN4cute5tupleIJiiiiEEENS1_10collective13CollectiveMmaINS1_34MainloopSm90TmaGmmaWarpSpecializedILi6ENS5_IJNS4_1CILi1EEESB_SB_EEENS1_35KernelTmaWarpSpecializedCooperativeEEENS5_IJNSA_ILi384EEENSA_ILi160EEENSA_ILi32EEEEEENS_6half_tENS5_IJlSB_lEEESJ_SK_NS4_8TiledMMAINS4_8MMA_AtomIJNS4_4SM904GMMA25MMA_64x32x16_F32F16F16_SSILNSO_5MajorE0ELSQ_0ELNSO_7ScaleInE1ELSR_1EEEEEENS4_6LayoutINS5_IJNSA_ILi2EEESB_SB_EEENS5_IJSB_NSA_ILi0EEESX_EEEEENS5_IJNS4_10UnderscoreES10_S10_EEEEENS4_13SM90_TMA_LOADENS4_14ComposedLayoutINS4_7SwizzleILi2ELi4ELi3EEENS4_18smem_ptr_flag_bitsILi16EEENSU_INS5_IJNSA_ILi8EEESH_EEENS5_IJSH_SB_EEEEEEEvNS4_8identityES13_S1D_vS1E_EENS_8epilogue10collective6detail29Sm90TmaWarpSpecializedAdapterINS1H_15DefaultEpilogueISJ_SK_SK_NS1G_6thread17LinearCombinationISJ_Li1EffLNS1L_9ScaleType4KindE0ELNS_15FloatRoundStyleE2ESJ_EENS1_15EpilogueDefaultEEEEEvvEEEEvNT_6ParamsE:
[----:B------:R-:W0:Y:S02]  /*0000*/  LDC R1, c[0x0][0x28] ;  /* 0x00000a00ff017b82 */ /* 0x000e240000000800 */
[----:B0-----:R-:W-:Y:S01]  /*0010*/  VIADD R1, R1, 0xfffffee8 ;  /* 0xfffffee801017836 */ /* 0x001fe20000000000 */
[----:B------:R-:W0:Y:S01]  /*0020*/  S2R R2, SR_TID.X ;  /* 0x0000000000027919 */ /* 0x000e220000002100 */
[----:B------:R-:W-:Y:S01]  /*0030*/  ELECT P0, URZ, PT ;  /* 0x00000000003f782f */ /* 0x000fe20003800000 */
[----:B------:R-:W-:Y:S01]  /*0040*/  BSSY B0, `(.L_x_0) ;  /* 0x0000015000007945 */ /* 0x000fe20003800000 */
[--C-:B0-----:R-:W-:Y:S02]  /*0050*/  SHF.R.U32.HI R0, RZ, 0x5, R2.reuse ;  /* 0x00000005ff007819 */ /* 0x101fe40000011602 */
[----:B------:R-:W-:-:S03]  /*0060*/  SHF.R.U32.HI R2, RZ, 0x7, R2 ;  /* 0x00000007ff027819 */ /* 0x000fc60000011602 */
[----:B------:R-:W0:Y:S04]  /*0070*/  SHFL.IDX PT, R3, R0, RZ, 0x1f ;  /* 0x00001fff00037589 */ /* 0x000e2800000e0000 */
[----:B------:R-:W1:Y:S01]  /*0080*/  SHFL.IDX PT, R2, R2, RZ, 0x1f ;  /* 0x00001fff02027589 */ /* 0x000e6200000e0000 */
[----:B0-----:R-:W-:Y:S02]  /*0090*/  R2UR UR10, R3 ;  /* 0x00000000030a72ca */ /* 0x001fe400000e0000 */
[----:B-1----:R-:W-:-:S11]  /*00a0*/  R2UR UR5, R2 ;  /* 0x00000000020572ca */ /* 0x002fd600000e0000 */
[----:B------:R-:W-:Y:S02]  /*00b0*/  USHF.R.S32.HI UR4, URZ, 0x1f, UR10 ;  /* 0x0000001f3f047899 */ /* 0x000fe4000801140a */
[----:B------:R-:W-:Y:S02]  /*00c0*/  ISETP.NE.OR P0, PT, RZ, UR10, !P0 ;  /* 0x0000000aff007c0c */ /* 0x000fe4000c705670 */
[----:B------:R-:W-:-:S04]  /*00d0*/  ULEA.HI UR4, UR4, UR10, URZ, 0x2 ;  /* 0x0000000a04047291 */ /* 0x000fc8000f8f103f */
[----:B------:R-:W-:-:S04]  /*00e0*/  ULOP3.LUT UR4, UR4, 0xfffffffc, URZ, 0xc0, !UPT ;  /* 0xfffffffc04047892 */ /* 0x000fc8000f8ec03f */
[----:B------:R-:W-:-:S03]  /*00f0*/  UIADD3 UR10, UR10, -UR4, URZ ;  /* 0x800000040a0a7290 */ /* 0x000fc6000fffe03f */
[----:B------:R-:W-:Y:S09]  /*0100*/  @P0 BRA `(.L_x_1) ;  /* 0x0000000000200947 */ /* 0x000ff20003800000 */
[----:B------:R-:W-:Y:S02]  /*0110*/  ULDC.64 UR6, c[0x0][0x198] ;  /* 0x0000660000067ab9 */ /* 0x000fe40000000a00 */
[----:B------:R-:W-:Y:S02]  /*0120*/  UIADD3 UR8, UP0, UR6, 0xf0, URZ ;  /* 0x000000f006087890 */ /* 0x000fe4000ff1e03f */
[----:B------:R-:W-:Y:S02]  /*0130*/  UIADD3 UR6, UP1, UR6, 0x1f0, URZ ;  /* 0x000001f006067890 */ /* 0x000fe4000ff3e03f */
[----:B------:R-:W-:Y:S02]  /*0140*/  UIADD3.X UR9, URZ, UR7, URZ, UP0, !UPT ;  /* 0x000000073f097290 */ /* 0x000fe400087fe43f */
[----:B------:R-:W-:-:S07]  /*0150*/  UIADD3.X UR7, URZ, UR7, URZ, UP1, !UPT ;  /* 0x000000073f077290 */ /* 0x000fce0008ffe43f */
[----:B------:R0:W-:Y:S02]  /*0160*/  UTMACCTL.PF [UR8] ;  /* 0x00000000080079b9 */ /* 0x0001e40008040000 */
[----:B------:R0:W-:Y:S02]  /*0170*/  UTMACCTL.PF [UR6] ;  /* 0x00000000060079b9 */ /* 0x0001e40008040000 */
[----:B0-----:R-:W-:Y:S01]  /*0180*/  NOP ;  /* 0x0000000000007918 */ /* 0x001fe20000000000 */
.L_x_1:
[----:B------:R-:W-:Y:S05]  /*0190*/  BSYNC B0 ;  /* 0x0000000000007941 */ /* 0x000fea0003800000 */
.L_x_0:
[----:B------:R-:W0:Y:S01]  /*01a0*/  SHFL.IDX PT, R2, R0, RZ, 0x1f ;  /* 0x00001fff00027589 */ /* 0x000e2200000e0000 */
[----:B------:R-:W-:Y:S01]  /*01b0*/  UISETP.NE.AND UP0, UPT, UR10, 0x3, UPT ;  /* 0x000000030a00788c */ /* 0x000fe2000bf05270 */
[----:B------:R-:W-:Y:S01]  /*01c0*/  ISETP.NE.AND P1, PT, RZ, UR5, PT ;  /* 0x00000005ff007c0c */ /* 0x000fe2000bf25270 */
[----:B------:R-:W-:Y:S02]  /*01d0*/  UIADD3 UR18, UR5, -0x1, URZ ;  /* 0xffffffff05127890 */ /* 0x000fe4000fffe03f */
[----:B------:R-:W-:Y:S02]  /*01e0*/  UISETP.EQ.OR UP0, UPT, UR10, URZ, !UP0 ;  /* 0x0000003f0a00728c */ /* 0x000fe4000c702670 */
[----:B------:R-:W-:Y:S02]  /*01f0*/  UISETP.GE.U32.AND UP1, UPT, UR18, 0x2, UPT ;  /* 0x000000021200788c */ /* 0x000fe4000bf26070 */
[----:B------:R-:W-:-:S04]  /*0200*/  UISETP.EQ.AND UP0, UPT, UR5, URZ, UP0 ;  /* 0x0000003f0500728c */ /* 0x000fc80008702270 */
[----:B------:R-:W-:-:S04]  /*0210*/  USEL UR38, URZ, 0x1, !UP0 ;  /* 0x000000013f267887 */ /* 0x000fc8000c000000 */
[----:B------:R-:W-:Y:S01]  /*0220*/  USEL UR38, UR38, 0x2, UP1 ;  /* 0x0000000226267887 */ /* 0x000fe20008800000 */
[----:B0-----:R-:W-:-:S13]  /*0230*/  ISETP.NE.AND P0, PT, R2, RZ, PT ;  /* 0x000000ff0200720c */ /* 0x001fda0003f05270 */
[----:B------:R-:W-:Y:S05]  /*0240*/  @P0 BRA `(.L_x_2) ;  /* 0x0000000000680947 */ /* 0x000fea0003800000 */
[----:B------:R-:W0:Y:S01]  /*0250*/  S2UR UR8, SR_CgaCtaId ;  /* 0x00000000000879c3 */ /* 0x000e220000008800 */
[----:B------:R-:W-:Y:S01]  /*0260*/  UMOV UR4, 0x400 ;  /* 0x0000040000047882 */ /* 0x000fe20000000000 */
[----:B------:R-:W-:Y:S01]  /*0270*/  UMOV UR5, 0x1 ;  /* 0x0000000100057882 */ /* 0x000fe20000000000 */
[----:B------:R-:W-:Y:S01]  /*0280*/  UMOV UR6, 0x100 ;  /* 0x0000010000067882 */ /* 0x000fe20000000000 */
[----:B------:R-:W-:Y:S01]  /*0290*/  ELECT P0, URZ, PT ;  /* 0x00000000003f782f */ /* 0x000fe20003800000 */
[----:B------:R-:W-:-:S04]  /*02a0*/  UIADD3 UR6, -UR6, 0x100000, URZ ;  /* 0x0010000006067890 */ /* 0x000fc8000fffe13f */
[----:B------:R-:W-:Y:S02]  /*02b0*/  USHF.L.U32 UR7, UR6, 0xb, URZ ;  /* 0x0000000b06077899 */ /* 0x000fe4000800063f */
[----:B------:R-:W-:Y:S02]  /*02c0*/  USHF.L.U32 UR6, UR6, 0x1, URZ ;  /* 0x0000000106067899 */ /* 0x000fe4000800063f */
[----:B0-----:R-:W-:Y:S02]  /*02d0*/  ULEA UR8, UR8, UR4, 0x18 ;  /* 0x0000000408087291 */ /* 0x001fe4000f8ec03f */
[----:B------:R-:W-:-:S04]  /*02e0*/  UIADD3 UR4, -UR5, 0x100000, URZ ;  /* 0x0010000005047890 */ /* 0x000fc8000fffe13f */
[----:B------:R-:W-:Y:S02]  /*02f0*/  USHF.L.U32 UR5, UR4, 0xb, URZ ;  /* 0x0000000b04057899 */ /* 0x000fe4000800063f */
[----:B------:R-:W-:Y:S01]  /*0300*/  USHF.L.U32 UR4, UR4, 0x1, URZ ;  /* 0x0000000104047899 */ /* 0x000fe2000800063f */
[----:B------:R-:W0:Y:S11]  /*0310*/  FENCE.VIEW.ASYNC.S ;  /* 0x00000000000073c6 */ /* 0x000e360000000000 */
[----:B0-----:R0:W1:Y:S01]  /*0320*/  SYNCS.EXCH.64 URZ, [UR8], UR4 ;  /* 0x00000004083f75b2 */ /* 0x0010620008000100 */
[----:B------:R0:W2:Y:S01]  /*0330*/  SYNCS.EXCH.64 URZ, [UR8+0x30], UR6 ;  /* 0x00003006083f75b2 */ /* 0x0000a20008000100 */
[----:B------:R0:W3:Y:S01]  /*0340*/  SYNCS.EXCH.64 URZ, [UR8+0x8], UR4 ;  /* 0x00000804083f75b2 */ /* 0x0000e20008000100 */
[----:B------:R0:W4:Y:S01]  /*0350*/  SYNCS.EXCH.64 URZ, [UR8+0x38], UR6 ;  /* 0x00003806083f75b2 */ /* 0x0001220008000100 */
[----:B------:R0:W0:Y:S01]  /*0360*/  SYNCS.EXCH.64 URZ, [UR8+0x10], UR4 ;  /* 0x00001004083f75b2 */ /* 0x0000220008000100 */
[----:B------:R0:W0:Y:S01]  /*0370*/  SYNCS.EXCH.64 URZ, [UR8+0x40], UR6 ;  /* 0x00004006083f75b2 */ /* 0x0000220008000100 */
[----:B------:R0:W0:Y:S01]  /*0380*/  SYNCS.EXCH.64 URZ, [UR8+0x18], UR4 ;  /* 0x00001804083f75b2 */ /* 0x0000220008000100 */
[----:B------:R0:W0:Y:S01]  /*0390*/  SYNCS.EXCH.64 URZ, [UR8+0x48], UR6 ;  /* 0x00004806083f75b2 */ /* 0x0000220008000100 */
[----:B------:R0:W0:Y:S01]  /*03a0*/  SYNCS.EXCH.64 URZ, [UR8+0x20], UR4 ;  /* 0x00002004083f75b2 */ /* 0x0000220008000100 */
[----:B------:R0:W0:Y:S01]  /*03b0*/  SYNCS.EXCH.64 URZ, [UR8+0x50], UR6 ;  /* 0x00005006083f75b2 */ /* 0x0000220008000100 */
[----:B------:R0:W0:Y:S01]  /*03c0*/  SYNCS.EXCH.64 URZ, [UR8+0x28], UR4 ;  /* 0x00002804083f75b2 */ /* 0x0000220008000100 */
[----:B------:R0:W0:Y:S01]  /*03d0*/  SYNCS.EXCH.64 URZ, [UR8+0x58], UR6 ;  /* 0x00005806083f75b2 */ /* 0x0000220008000100 */
[----:B------:R-:W-:Y:S01]  /*03e0*/  NOP ;  /* 0x0000000000007918 */ /* 0x000fe20000000000 */
.L_x_2:
[----:B------:R-:W5:Y:S01]  /*03f0*/  SHFL.IDX PT, R0, R0, RZ, 0x1f ;  /* 0x00001fff00007589 */ /* 0x000f6200000e0000 */
[----:B------:R-:W-:Y:S01]  /*0400*/  ELECT P0, URZ, PT ;  /* 0x00000000003f782f */ /* 0x000fe20003800000 */
[----:B------:R-:W1:Y:S01]  /*0410*/  S2UR UR17, SR_CTAID.Y ;  /* 0x00000000001179c3 */ /* 0x000e620000002600 */
[----:B0-----:R-:W-:Y:S01]  /*0420*/  ULDC UR5, c[0x0][0x65c] ;  /* 0x0001970000057ab9 */ /* 0x001fe20000000800 */
[----:B------:R-:W-:Y:S01]  /*0430*/  UMOV UR12, 0x20 ;  /* 0x00000020000c7882 */ /* 0x000fe20000000000 */
[----:B------:R-:W-:Y:S01]  /*0440*/  UISETP.NE.AND UP2, UPT, UR5, 0x1, UPT ;  /* 0x000000010500788c */ /* 0x000fe2000bf45270 */
[----:B------:R-:W-:Y:S01]  /*0450*/  NOP ;  /* 0x0000000000007918 */ /* 0x000fe20000000000 */
[----:B------:R-:W-:Y:S02]  /*0460*/  NOP ;  /* 0x0000000000007918 */ /* 0x000fe40000000000 */
[----:B------:R-:W-:Y:S01]  /*0470*/  UP2UR UR39, UPR, URZ, 0x4 ;  /* 0x000000043f277883 */ /* 0x000fe20008000000 */
[----:B------:R-:W0:Y:S01]  /*0480*/  S2UR UR4, SR_CTAID.X ;  /* 0x00000000000479c3 */ /* 0x000e220000002500 */
[----:B------:R-:W-:-:S02]  /*0490*/  PLOP3.LUT P2, PT, PT, PT, UP2, 0x80, 0x0 ;  /* 0x000000000000781c */ /* 0x000fc40003f4f028 */
[----:B------:R-:W-:Y:S02]  /*04a0*/  PLOP3.LUT P4, PT, PT, PT, UP2, 0x80, 0x0 ;  /* 0x000000000000781c */ /* 0x000fe40003f8f028 */
[----:B------:R-:W-:Y:S01]  /*04b0*/  PLOP3.LUT P3, PT, PT, PT, UP2, 0x80, 0x0 ;  /* 0x000000000000781c */ /* 0x000fe20003f6f028 */
[----:B------:R-:W-:Y:S01]  /*04c0*/  @UP2 ULDC UR14, c[0x0][0x10] ;  /* 0x00000400000e2ab9 */ /* 0x000fe20000000800 */
[----:B------:R-:W-:Y:S01]  /*04d0*/  @UP2 UMOV UR9, URZ ;  /* 0x0000003f00092c82 */ /* 0x000fe20008000000 */
[----:B------:R-:W-:Y:S01]  /*04e0*/  @!UP2 ULDC UR11, c[0x0][0xc] ;  /* 0x00000300000baab9 */ /* 0x000fe20000000800 */
[----:B-----5:R-:W-:Y:S01]  /*04f0*/  ISETP.NE.OR P0, PT, R0, RZ, !P0 ;  /* 0x000000ff0000720c */ /* 0x020fe20004705670 */
[----:B-1----:R-:W-:Y:S02]  /*0500*/  @UP2 UMOV UR7, UR17 ;  /* 0x0000001100072c82 */ /* 0x002fe40008000000 */
[----:B------:R-:W-:Y:S01]  /*0510*/  @UP2 UMOV UR8, UR7 ;  /* 0x0000000700082c82 */ /* 0x000fe20008000000 */
[----:B------:R-:W-:Y:S01]  /*0520*/  @!UP2 UMOV UR7, UR17 ;  /* 0x000000110007ac82 */ /* 0x000fe20008000000 */
[----:B0-----:R-:W-:-:S08]  /*0530*/  @UP2 UIMAD.WIDE.U32 UR14, UR4, UR14, UR8 ;  /* 0x0000000e040e22a5 */ /* 0x001fd0000f8e0008 */
[----:B------:R-:W-:Y:S01]  /*0540*/  VOTEU.ALL UP0, P0 ;  /* 0x00000000003f7886 */ /* 0x000fe20000000000 */
[----:B------:R-:W-:Y:S01]  /*0550*/  VOTEU.ALL UP1, P0 ;  /* 0x00000000003f7886 */ /* 0x000fe20000020000 */
[----:B------:R-:W-:-:S03]  /*0560*/  IMAD.U32 R2, RZ, RZ, UR14 ;  /* 0x0000000eff027e24 */ /* 0x000fc6000f8e00ff */
[----:B------:R-:W0:Y:S01]  /*0570*/  @!UP0 S2UR UR6, SR_CgaCtaId ;  /* 0x00000000000689c3 */ /* 0x000e220000008800 */
[----:B------:R-:W-:Y:S01]  /*0580*/  @!UP0 UMOV UR5, 0x400 ;  /* 0x0000040000058882 */ /* 0x000fe20000000000 */
[----:B------:R-:W-:-:S04]  /*0590*/  @!UP0 UIADD3 UR12, -UR12, 0x100000, URZ ;  /* 0x001000000c0c8890 */ /* 0x000fc8000fffe13f */
[----:B------:R-:W-:Y:S02]  /*05a0*/  @!UP0 USHF.L.U32 UR13, UR12, 0xb, URZ ;  /* 0x0000000b0c0d8899 */ /* 0x000fe4000800063f */
[----:B------:R-:W-:Y:S01]  /*05b0*/  @!UP0 USHF.L.U32 UR12, UR12, 0x1, URZ ;  /* 0x000000010c0c8899 */ /* 0x000fe2000800063f */
[----:B------:R-:W-:Y:S01]  /*05c0*/  IMAD.U32 R3, RZ, RZ, UR15 ;  /* 0x0000000fff037e24 */ /* 0x000fe2000f8e00ff */
[----:B0-----:R-:W-:Y:S01]  /*05d0*/  @!UP0 ULEA UR16, UR6, UR5, 0x18 ;  /* 0x0000000506108291 */ /* 0x001fe2000f8ec03f */
[----:B------:R-:W-:Y:S01]  /*05e0*/  VOTEU.ALL UP0, P0 ;  /* 0x00000000003f7886 */ /* 0x000fe20000000000 */
[----:B------:R-:W-:Y:S01]  /*05f0*/  PLOP3.LUT P0, PT, PT, PT, UP2, 0x80, 0x0 ;  /* 0x000000000000781c */ /* 0x000fe20003f0f028 */
[----:B------:R-:W-:Y:S01]  /*0600*/  UMOV UR5, URZ ;  /* 0x0000003f00057c82 */ /* 0x000fe20008000000 */
[----:B------:R-:W-:Y:S01]  /*0610*/  @UP2 UMOV UR6, URZ ;  /* 0x0000003f00062c82 */ /* 0x000fe20008000000 */
[----:B------:R-:W-:Y:S02]  /*0620*/  @!UP2 UIMAD.WIDE.U32 UR8, UR11, UR7, UR4 ;  /* 0x000000070b08a2a5 */ /* 0x000fe4000f8e0004 */
[----:B------:R-:W-:-:S04]  /*0630*/  @UP2 UIADD3 UR6, UR15, UR6, URZ ;  /* 0x000000060f062290 */ /* 0x000fc8000fffe03f */
[----:B------:R-:W-:Y:S01]  /*0640*/  IMAD.U32 R5, RZ, RZ, UR9 ;  /* 0x00000009ff057e24 */ /* 0x000fe2000f8e00ff */
[----:B------:R-:W0:Y:S02]  /*0650*/  FENCE.VIEW.ASYNC.S ;  /* 0x00000000000073c6 */ /* 0x000e240000000000 */
[----:B0-----:R0:W2:Y:S01]  /*0660*/  @!UP0 SYNCS.EXCH.64 URZ, [UR16+0x70], UR12 ;  /* 0x0000700c103f85b2 */ /* 0x0010a20008000100 */
[----:B------:R-:W-:Y:S02]  /*0670*/  @P2 IMAD.U32 R6, RZ, RZ, UR6 ;  /* 0x00000006ff062e24 */ /* 0x000fe4000f8e00ff */
[----:B------:R-:W-:Y:S01]  /*0680*/  @P0 IMAD.MOV.U32 R7, RZ, RZ, R2 ;  /* 0x000000ffff070224 */ /* 0x000fe200078e0002 */
[----:B------:R-:W-:Y:S01]  /*0690*/  MOV R2, UR8 ;  /* 0x0000000800027c02 */ /* 0x000fe20008000f00 */
[----:B------:R-:W-:Y:S02]  /*06a0*/  @!P4 IMAD.MOV.U32 R6, RZ, RZ, R5 ;  /* 0x000000ffff06c224 */ /* 0x000fe400078e0005 */
[----:B------:R-:W-:-:S02]  /*06b0*/  IMAD.U32 R3, RZ, RZ, UR9 ;  /* 0x00000009ff037e24 */ /* 0x000fc4000f8e00ff */
[----:B------:R-:W-:Y:S01]  /*06c0*/  @!P3 IMAD.MOV.U32 R7, RZ, RZ, R2 ;  /* 0x000000ffff07b224 */ /* 0x000fe200078e0002 */
[----:B------:R0:W-:Y:S01]  /*06d0*/  STL [R1+0x9c], R6 ;  /* 0x00009c0601007387 */ /* 0x0001e20000100800 */
[----:B------:R-:W-:-:S03]  /*06e0*/  IMAD.U32 R4, RZ, RZ, UR8 ;  /* 0x00000008ff047e24 */ /* 0x000fc6000f8e00ff */
[----:B------:R0:W-:Y:S01]  /*06f0*/  STL [R1+0xa0], R7 ;  /* 0x0000a00701007387 */ /* 0x0001e20000100800 */
[----:B------:R0:W2:Y:S01]  /*0700*/  @!UP1 SYNCS.EXCH.64 URZ, [UR16+0x78], UR12 ;  /* 0x0000780c103f95b2 */ /* 0x0000a20008000100 */
[----:B------:R-:W-:Y:S01]  /*0710*/  NOP ;  /* 0x0000000000007918 */ /* 0x000fe20000000000 */
[----:B--234-:R-:W-:Y:S06]  /*0720*/  BAR.SYNC.DEFER_BLOCKING 0x0 ;  /* 0x0000000000007b1d */ /* 0x01cfec0000010000 */
[----:B------:R-:W-:Y:S05]  /*0730*/  @!P1 BRA `(.L_x_3) ;  /* 0x0000013400d49947 */ /* 0x000fea0003800000 */
[----:B------:R-:W-:-:S06]  /*0740*/  UISETP.GT.U32.AND UP0, UPT, UR18, 0x1, UPT ;  /* 0x000000011200788c */ /* 0x000fcc000bf04070 */
[----:B------:R-:W-:-:S13]  /*0750*/  PLOP3.LUT P0, PT, PT, PT, UP0, 0x80, 0x0 ;  /* 0x000000000000781c */ /* 0x000fda0003f0f008 */
[----:B0-----:R-:W-:Y:S05]  /*0760*/  @P0 EXIT ;  /* 0x000000000000094d */ /* 0x001fea0003800000 */
[----:B------:R-:W-:Y:S01]  /*0770*/  ULDC.64 UR8, c[0x0][0x650] ;  /* 0x0001940000087ab9 */ /* 0x000fe20000000a00 */
[----:B------:R-:W-:Y:S01]  /*0780*/  UMOV UR44, 0xffffffff ;  /* 0xffffffff002c7882 */ /* 0x000fe20000000000 */
[----:B------:R-:W-:Y:S01]  /*0790*/  ISETP.GE.U32.AND P0, PT, R7, UR8, PT ;  /* 0x0000000807007c0c */ /* 0x000fe2000bf06070 */
[----:B------:R-:W-:Y:S01]  /*07a0*/  UMOV UR43, 0xffffffff ;  /* 0xffffffff002b7882 */ /* 0x000fe20000000000 */
[----:B------:R-:W-:Y:S01]  /*07b0*/  UMOV UR40, 0xffffffff ;  /* 0xffffffff00287882 */ /* 0x000fe20000000000 */
[----:B------:R-:W-:Y:S02]  /*07c0*/  PRMT R0, RZ, 0x7610, R0 ;  /* 0x00007610ff007816 */ /* 0x000fe40000000000 */
[----:B------:R-:W-:-:S13]  /*07d0*/  ISETP.GE.U32.AND.EX P0, PT, R6, UR9, PT, P0 ;  /* 0x0000000906007c0c */ /* 0x000fda000bf06100 */
[----:B------:R-:W-:Y:S05]  /*07e0*/  @P0 BRA `(.L_x_4) ;  /* 0x0000000400800947 */ /* 0x000fea0003800000 */
[----:B------:R-:W-:Y:S01]  /*07f0*/  I2FP.F32.U32 R0, UR4 ;  /* 0x0000000400007c45 */ /* 0x000fe20008201000 */
[----:B------:R-:W-:Y:S01]  /*0800*/  ULDC.64 UR16, c[0x0][0x628] ;  /* 0x00018a0000107ab9 */ /* 0x000fe20000000a00 */
[----:B------:R-:W-:Y:S01]  /*0810*/  ULDC UR6, c[0x0][0x150] ;  /* 0x0000540000067ab9 */ /* 0x000fe20000000800 */
[----:B------:R-:W-:Y:S01]  /*0820*/  ISETP.NE.U32.AND P0, PT, RZ, UR16, PT ;  /* 0x00000010ff007c0c */ /* 0x000fe2000bf05070 */
[----:B------:R-:W-:Y:S01]  /*0830*/  ULDC UR15, c[0x0][0x630] ;  /* 0x00018c00000f7ab9 */ /* 0x000fe20000000800 */
[----:B------:R-:W-:Y:S01]  /*0840*/  FMUL R0, R0, UR6 ;  /* 0x0000000600007c20 */ /* 0x000fe20008400000 */
[----:B------:R-:W-:Y:S01]  /*0850*/  R2UR UR18, R7 ;  /* 0x00000000071272ca */ /* 0x000fe200000e0000 */
[----:B------:R-:W-:Y:S01]  /*0860*/  ULDC UR20, c[0x0][0x154] ;  /* 0x0000550000147ab9 */ /* 0x000fe20000000800 */
[----:B------:R-:W-:Y:S01]  /*0870*/  ISETP.NE.AND.EX P0, PT, RZ, UR17, PT, P0 ;  /* 0x00000011ff007c0c */ /* 0x000fe2000bf05300 */
[----:B------:R0:W1:Y:S01]  /*0880*/  F2I.U32.TRUNC.NTZ R2, R0 ;  /* 0x0000000000027305 */ /* 0x000062000020f000 */
[----:B------:R-:W-:-:S02]  /*0890*/  R2UR UR19, R6 ;  /* 0x00000000061372ca */ /* 0x000fc400000e0000 */
[----:B------:R-:W-:Y:S02]  /*08a0*/  R2UR UR8, R7 ;  /* 0x00000000070872ca */ /* 0x000fe400000e0000 */
[----:B------:R-:W-:-:S07]  /*08b0*/  R2UR UR9, R6 ;  /* 0x00000000060972ca */ /* 0x000fce00000e0000 */
[----:B0-----:R-:W-:Y:S08]  /*08c0*/  @!P0 BRA `(.L_x_5) ;  /* 0x0000000000308947 */ /* 0x001ff00003800000 */
[----:B------:R-:W-:Y:S01]  /*08d0*/  R2UR UR8, R7 ;  /* 0x00000000070872ca */ /* 0x000fe200000e0000 */
[----:B------:R-:W-:Y:S01]  /*08e0*/  ULDC UR6, c[0x0][0x634] ;  /* 0x00018d0000067ab9 */ /* 0x000fe20000000800 */
[----:B------:R-:W-:-:S11]  /*08f0*/  R2UR UR14, R6 ;  /* 0x00000000060e72ca */ /* 0x000fd600000e0000 */
[----:B------:R-:W-:-:S04]  /*0900*/  UIADD3 UR6, UP0, UR8, UR6, URZ ;  /* 0x0000000608067290 */ /* 0x000fc8000ff1e03f */
[----:B------:R-:W-:-:S04]  /*0910*/  UIADD3.X UR14, URZ, UR14, URZ, UP0, !UPT ;  /* 0x0000000e3f0e7290 */ /* 0x000fc800087fe43f */
[----:B------:R-:W-:-:S04]  /*0920*/  UIMAD.WIDE.U32 UR8, UR14, UR16, URZ ;  /* 0x000000100e0872a5 */ /* 0x000fc8000f8e003f */
[----:B------:R-:W-:Y:S02]  /*0930*/  UIMAD.WIDE.U32 UR10, UP0, UR6, UR17, UR8 ;  /* 0x00000011060a72a5 */ /* 0x000fe4000f800008 */
[----:B------:R-:W-:Y:S02]  /*0940*/  UIMAD.WIDE.U32 UR8, UR6, UR16, URZ ;  /* 0x00000010060872a5 */ /* 0x000fe4000f8e003f */
[----:B------:R-:W-:Y:S02]  /*0950*/  UIADD3.X UR13, URZ, URZ, URZ, UP0, !UPT ;  /* 0x0000003f3f0d7290 */ /* 0x000fe400087fe43f */
[----:B------:R-:W-:Y:S01]  /*0960*/  UIADD3 URZ, UP0, UR9, UR10, URZ ;  /* 0x0000000a093f7290 */ /* 0x000fe2000ff1e03f */
[----:B------:R-:W-:-:S03]  /*0970*/  UMOV UR12, UR11 ;  /* 0x0000000b000c7c82 */ /* 0x000fc60008000000 */
[----:B------:R-:W-:-:S12]  /*0980*/  UIMAD.WIDE.U32.X UR8, UR14, UR17, UR12, UP0 ;  /* 0x000000110e0872a5 */ /* 0x000fd800080e040c */
.L_x_5:
[----:B------:R-:W-:Y:S01]  /*0990*/  USHF.R.U64 UR40, UR8, UR15, UR9 ;  /* 0x0000000f08287299 */ /* 0x000fe20008001209 */
[----:B------:R-:W-:Y:S01]  /*09a0*/  I2FP.F32.U32 R0, UR7 ;  /* 0x0000000700007c45 */ /* 0x000fe20008201000 */
[----:B------:R-:W-:Y:S01]  /*09b0*/  USHF.R.U32.HI UR5, URZ, UR15, UR9 ;  /* 0x0000000f3f057299 */ /* 0x000fe20008011609 */
[----:B-1----:R-:W-:Y:S01]  /*09c0*/  R2UR UR12, R2 ;  /* 0x00000000020c72ca */ /* 0x002fe200000e0000 */
[----:B------:R-:W-:Y:S02]  /*09d0*/  UIADD3 UR6, UP0, URZ, -UR40, URZ ;  /* 0x800000283f067290 */ /* 0x000fe4000ff1e03f */
[----:B------:R-:W-:Y:S01]  /*09e0*/  FMUL R0, R0, UR20 ;  /* 0x0000001400007c20 */ /* 0x000fe20008400000 */
[----:B------:R-:W-:Y:S01]  /*09f0*/  ULDC.64 UR8, c[0x0][0x620] ;  /* 0x0001880000087ab9 */ /* 0x000fe20000000a00 */
[----:B------:R-:W-:Y:S01]  /*0a00*/  UIADD3.X UR5, URZ, ~UR5, URZ, UP0, !UPT ;  /* 0x800000053f057290 */ /* 0x000fe200087fe43f */
[----:B------:R-:W-:Y:S01]  /*0a10*/  UMOV UR10, UR18 ;  /* 0x00000012000a7c82 */ /* 0x000fe20008000000 */
[----:B------:R-:W-:-:S02]  /*0a20*/  UMOV UR11, UR19 ;  /* 0x00000013000b7c82 */ /* 0x000fc40008000000 */
[----:B------:R-:W-:Y:S01]  /*0a30*/  UIMAD UR5, UR5, UR8, URZ ;  /* 0x00000008050572a4 */ /* 0x000fe2000f8e023f */
[----:B------:R-:W0:Y:S01]  /*0a40*/  F2I.U32.TRUNC.NTZ R0, R0 ;  /* 0x0000000000007305 */ /* 0x000e22000020f000 */
[----:B------:R-:W-:Y:S02]  /*0a50*/  UIMAD.WIDE.U32 UR10, UR6, UR8, UR10 ;  /* 0x00000008060a72a5 */ /* 0x000fe4000f8e000a */
[----:B------:R-:W-:Y:S01]  /*0a60*/  UIMAD UR6, UR6, UR9, UR5 ;  /* 0x00000009060672a4 */ /* 0x000fe2000f8e0205 */
[----:B------:R-:W-:Y:S01]  /*0a70*/  ULDC UR21, c[0x0][0x658] ;  /* 0x0001960000157ab9 */ /* 0x000fe20000000800 */
[----:B------:R-:W-:Y:S02]  /*0a80*/  UMOV UR19, 0xffffffff ;  /* 0xffffffff00137882 */ /* 0x000fe40000000000 */
[----:B------:R-:W-:Y:S01]  /*0a90*/  UIADD3 UR6, UR11, UR6, URZ ;  /* 0x000000060b067290 */ /* 0x000fe2000fffe03f */
[----:B------:R-:W-:Y:S01]  /*0aa0*/  ULDC UR15, c[0x0][0x618] ;  /* 0x00018600000f7ab9 */ /* 0x000fe20000000800 */
[----:B------:R-:W-:Y:S01]  /*0ab0*/  ULDC.64 UR8, c[0x0][0x640] ;  /* 0x0001900000087ab9 */ /* 0x000fe20000000a00 */
[----:B------:R-:W-:Y:S01]  /*0ac0*/  USHF.L.U32 UR11, UR19, UR21, URZ ;  /* 0x00000015130b7299 */ /* 0x000fe2000800063f */
[----:B------:R-:W-:Y:S01]  /*0ad0*/  ISETP.NE.U32.AND P0, PT, RZ, UR8, PT ;  /* 0x00000008ff007c0c */ /* 0x000fe2000bf05070 */
[----:B------:R-:W-:-:S02]  /*0ae0*/  USHF.R.U64 UR19, UR10, UR15, UR6 ;  /* 0x0000000f0a137299 */ /* 0x000fc40008001206 */
[----:B------:R-:W-:Y:S01]  /*0af0*/  USHF.R.U32.HI UR10, URZ, UR15, UR6 ;  /* 0x0000000f3f0a7299 */ /* 0x000fe20008011606 */
[----:B0-----:R-:W-:Y:S01]  /*0b00*/  R2UR UR14, R0 ;  /* 0x00000000000e72ca */ /* 0x001fe200000e0000 */
[----:B------:R-:W-:Y:S01]  /*0b10*/  ULDC UR17, c[0x0][0x608] ;  /* 0x0001820000117ab9 */ /* 0x000fe20000000800 */
[----:B------:R-:W-:Y:S01]  /*0b20*/  ISETP.NE.AND.EX P0, PT, RZ, UR9, PT, P0 ;  /* 0x00000009ff007c0c */ /* 0x000fe2000bf05300 */
[----:B------:R-:W-:Y:S02]  /*0b30*/  USHF.R.U64 UR23, UR19, UR17, UR10 ;  /* 0x0000001113177299 */ /* 0x000fe4000800120a */
[----:B------:R-:W-:Y:S01]  /*0b40*/  USHF.R.U32.HI UR10, URZ, UR17, UR10 ;  /* 0x000000113f0a7299 */ /* 0x000fe2000801160a */
[----:B------:R-:W-:Y:S01]  /*0b50*/  UMOV UR16, 0x1 ;  /* 0x0000000100107882 */ /* 0x000fe20000000000 */
[----:B------:R-:W-:Y:S02]  /*0b60*/  UIADD3 UR12, -UR12, URZ, URZ ;  /* 0x0000003f0c0c7290 */ /* 0x000fe4000fffe13f */
[----:B------:R-:W-:-:S02]  /*0b70*/  USHF.R.U64 UR24, UR23, UR21, UR10 ;  /* 0x0000001517187299 */ /* 0x000fc4000800120a */
[----:B------:R-:W-:Y:S01]  /*0b80*/  USHF.L.U32 UR6, UR16, UR21, URZ ;  /* 0x0000001510067299 */ /* 0x000fe2000800063f */
[----:B------:R-:W-:Y:S01]  /*0b90*/  ULDC UR13, c[0x0][0x144] ;  /* 0x00005100000d7ab9 */ /* 0x000fe20000000800 */
[----:B------:R-:W-:Y:S01]  /*0ba0*/  ULDC UR5, c[0x0][0x600] ;  /* 0x0001800000057ab9 */ /* 0x000fe20000000800 */
[----:B------:R-:W-:Y:S02]  /*0bb0*/  ULOP3.LUT UR16, URZ, UR11, URZ, 0x33, !UPT ;  /* 0x0000000b3f107292 */ /* 0x000fe4000f8e333f */
[----:B------:R-:W-:Y:S02]  /*0bc0*/  USHF.R.U32.HI UR11, URZ, UR21, UR10 ;  /* 0x000000153f0b7299 */ /* 0x000fe4000801160a */
[----:B------:R-:W-:Y:S02]  /*0bd0*/  UIADD3 UR18, UR5, -0x1, URZ ;  /* 0xffffffff05127890 */ /* 0x000fe4000fffe03f */
[----:B------:R-:W-:Y:S02]  /*0be0*/  UIADD3 UR20, -UR14, URZ, URZ ;  /* 0x0000003f0e147290 */ /* 0x000fe4000fffe13f */
[----:B------:R-:W-:Y:S01]  /*0bf0*/  UIMAD UR4, UR13, UR12, UR4 ;  /* 0x0000000c0d0472a4 */ /* 0x000fe2000f8e0204 */
[----:B------:R-:W-:Y:S01]  /*0c00*/  ULDC UR25, c[0x0][0x148] ;  /* 0x0000520000197ab9 */ /* 0x000fe20000000800 */
[----:B------:R-:W-:Y:S01]  /*0c10*/  ULDC UR21, c[0x0][0x648] ;  /* 0x0001920000157ab9 */ /* 0x000fe20000000800 */
[----:B------:R-:W-:Y:S01]  /*0c20*/  ULDC UR22, c[0x0][0x638] ;  /* 0x00018e0000167ab9 */ /* 0x000fe20000000800 */
[----:B------:R-:W-:Y:S01]  /*0c30*/  UMOV UR10, UR24 ;  /* 0x00000018000a7c82 */ /* 0x000fe20008000000 */
[----:B------:R-:W-:Y:S07]  /*0c40*/  @!P0 BRA `(.L_x_6) ;  /* 0x0000000000308947 */ /* 0x000fee0003800000 */
[----:B------:R-:W-:Y:S02]  /*0c50*/  ULDC UR14, c[0x0][0x64c] ;  /* 0x00019300000e7ab9 */ /* 0x000fe40000000800 */
        /* <DEDUP_REMOVED lines=8> */
[----:B------:R-:W-:-:S07]  /*0ce0*/  UIMAD.WIDE.U32.X UR8, UR17, UR9, UR14, UP0 ;  /* 0x00000009110872a5 */ /* 0x000fce00080e040e */
[----:B------:R-:W-:Y:S01]  /*0cf0*/  UMOV UR10, UR8 ;  /* 0x00000008000a7c82 */ /* 0x000fe20008000000 */
[----:B------:R-:W-:-:S05]  /*0d00*/  UMOV UR11, UR9 ;  /* 0x00000009000b7c82 */ /* 0x000fca0008000000 */
.L_x_6:
[----:B------:R-:W-:Y:S01]  /*0d10*/  UISETP.NE.AND UP0, UPT, UR39, URZ, UPT ;  /* 0x0000003f2700728c */ /* 0x000fe2000bf05270 */
[----:B------:R-:W-:Y:S01]  /*0d20*/  MOV R0, 0x1 ;  /* 0x0000000100007802 */ /* 0x000fe20000000f00 */
[----:B------:R-:W-:Y:S02]  /*0d30*/  USHF.R.U64 UR8, UR10, UR21, UR11 ;  /* 0x000000150a087299 */ /* 0x000fe4000800120b */
[----:B------:R-:W-:Y:S02]  /*0d40*/  ULOP3.LUT UR16, UR23, UR16, URZ, 0xc0, !UPT ;  /* 0x0000001017107292 */ /* 0x000fe4000f8ec03f */
[----:B------:R-:W-:Y:S02]  /*0d50*/  ULOP3.LUT UR18, UR19, UR18, URZ, 0xc0, !UPT ;  /* 0x0000001213127292 */ /* 0x000fe4000f8ec03f */
[----:B------:R-:W-:-:S03]  /*0d60*/  UIMAD UR16, UR6, UR8, UR16 ;  /* 0x00000008061072a4 */ /* 0x000fc6000f8e0210 */
[----:B------:R-:W-:Y:S02]  /*0d70*/  @UP0 UIMAD UR4, UR25, UR20, UR7 ;  /* 0x00000014190402a4 */ /* 0x000fe4000f8e0207 */
[----:B------:R-:W-:-:S04]  /*0d80*/  UIADD3 UR7, -UR8, URZ, URZ ;  /* 0x0000003f08077290 */ /* 0x000fc8000fffe13f */
[----:B------:R-:W-:-:S03]  /*0d90*/  UIMAD UR6, UR7, UR22, UR24 ;  /* 0x00000016070672a4 */ /* 0x000fc6000f8e0218 */
[----:B------:R-:W-:Y:S01]  /*0da0*/  ULDC UR7, c[0x0][0x610] ;  /* 0x0001840000077ab9 */ /* 0x000fe20000000800 */
[----:B------:R-:W-:Y:S02]  /*0db0*/  UIMAD UR6, UR6, UR5, UR18 ;  /* 0x00000005060672a4 */ /* 0x000fe4000f8e0212 */
[----:B------:R-:W-:-:S04]  /*0dc0*/  UIMAD UR4, UR16, UR7, UR4 ;  /* 0x00000007100472a4 */ /* 0x000fc8000f8e0204 */
[----:B------:R-:W-:Y:S02]  /*0dd0*/  USEL UR43, UR6, UR4, !UP0 ;  /* 0x00000004062b7287 */ /* 0x000fe4000c000000 */
[----:B------:R-:W-:-:S12]  /*0de0*/  USEL UR44, UR4, UR6, !UP0 ;  /* 0x00000006042c7287 */ /* 0x000fd8000c000000 */
.L_x_4:
[----:B------:R-:W-:-:S08]  /*0df0*/  NOP ;  /* 0x0000000000007918 */ /* 0x000fd00000000000 */
[----:B------:R-:W0:Y:S02]  /*0e00*/  USETMAXREG.TRY_ALLOC.CTAPOOL UP0, 0xf0 ;  /* 0x000000f0000079c8 */ /* 0x000e240008000600 */
[----:B0-----:R-:W-:-:S13]  /*0e10*/  PLOP3.LUT P0, PT, PT, PT, UP0, 0x80, 0x0 ;  /* 0x000000000000781c */ /* 0x001fda0003f0f008 */
[----:B------:R-:W-:Y:S05]  /*0e20*/  @!P0 BRA `(.L_x_4) ;  /* 0xfffffffc00f08947 */ /* 0x000fea000383ffff */
[----:B------:R-:W-:Y:S01]  /*0e30*/  ULDC.64 UR4, c[0x0][0x598] ;  /* 0x0001660000047ab9 */ /* 0x000fe20000000a00 */
[----:B------:R-:W-:Y:S01]  /*0e40*/  ULDC.64 UR46, c[0x0][0x208] ;  /* 0x00008200002e7ab9 */ /* 0x000fe20000000a00 */
[----:B------:R-:W-:-:S04]  /*0e50*/  ISETP.NE.U32.AND P0, PT, RZ, UR4, PT ;  /* 0x00000004ff007c0c */ /* 0x000fc8000bf05070 */
[----:B------:R-:W-:-:S13]  /*0e60*/  ISETP.NE.AND.EX P0, PT, RZ, UR5, PT, P0 ;  /* 0x00000005ff007c0c */ /* 0x000fda000bf05300 */
[----:B------:R-:W-:Y:S05]  /*0e70*/  @!P0 BRA `(.L_x_7) ;  /* 0x00000000001c8947 */ /* 0x000fea0003800000 */
[----:B------:R-:W0:Y:S02]  /*0e80*/  LDC.64 R2, c[0x0][0x598] ;  /* 0x00016600ff027b82 */ /* 0x000e240000000a00 */
[----:B0-----:R-:W2:Y:S02]  /*0e90*/  LDG.E.64 R2, desc[UR46][R2.64] ;  /* 0x0000002e02027981 */ /* 0x001ea4000c1e1b00 */
[----:B--2---:R-:W-:-:S04]  /*0ea0*/  ISETP.NE.U32.AND P0, PT, R2, RZ, PT ;  /* 0x000000ff0200720c */ /* 0x004fc80003f05070 */
[----:B------:R-:W-:-:S13]  /*0eb0*/  ISETP.NE.AND.EX P0, PT, R3, RZ, PT, P0 ;  /* 0x000000ff0300720c */ /* 0x000fda0003f05300 */
[----:B------:R-:W-:Y:S05]  /*0ec0*/  @!P0 BRA `(.L_x_7) ;  /* 0x0000000000088947 */ /* 0x000fea0003800000 */
[----:B------:R0:W5:Y:S01]  /*0ed0*/  LD.E R2, desc[UR46][R2.64] ;  /* 0x0000002e02027980 */ /* 0x000162000c101900 */
[----:B------:R-:W-:Y:S05]  /*0ee0*/  BRA `(.L_x_8) ;  /* 0x0000000000247947 */ /* 0x000fea0003800000 */
.L_x_7:
[----:B------:R-:W-:Y:S02]  /*0ef0*/  ULDC.64 UR4, c[0x0][0x588] ;  /* 0x0001620000047ab9 */ /* 0x000fe40000000a00 */
[----:B------:R-:W-:-:S04]  /*0f00*/  ISETP.NE.U32.AND P0, PT, RZ, UR4, PT ;  /* 0x00000004ff007c0c */ /* 0x000fc8000bf05070 */
[----:B------:R-:W-:-:S13]  /*0f10*/  ISETP.NE.AND.EX P0, PT, RZ, UR5, PT, P0 ;  /* 0x00000005ff007c0c */ /* 0x000fda000bf05300 */
[----:B------:R-:W-:Y:S05]  /*0f20*/  @!P0 BRA `(.L_x_9) ;  /* 0x00000000000c8947 */ /* 0x000fea0003800000 */
[----:B------:R-:W0:Y:S02]  /*0f30*/  LDC.64 R2, c[0x0][0x588] ;  /* 0x00016200ff027b82 */ /* 0x000e240000000a00 */
[----:B0-----:R1:W5:Y:S01]  /*0f40*/  LDG.E R2, desc[UR46][R2.64] ;  /* 0x0000002e02027981 */ /* 0x001362000c1e1900 */
[----:B------:R-:W-:Y:S05]  /*0f50*/  BRA `(.L_x_8) ;  /* 0x0000000000087947 */ /* 0x000fea0003800000 */
.L_x_9:
[----:B------:R-:W-:Y:S02]  /*0f60*/  ULDC UR4, c[0x0][0x580] ;  /* 0x0001600000047ab9 */ /* 0x000fe40000000800 */
[----:B------:R-:W-:-:S07]  /*0f70*/  IMAD.U32 R2, RZ, RZ, UR4 ;  /* 0x00000004ff027e24 */ /* 0x000fce000f8e00ff */
.L_x_8:
[----:B------:R-:W-:Y:S02]  /*0f80*/  ULDC.64 UR4, c[0x0][0x5a0] ;  /* 0x0001680000047ab9 */ /* 0x000fe40000000a00 */
[----:B------:R-:W-:-:S04]  /*0f90*/  ISETP.NE.U32.AND P0, PT, RZ, UR4, PT ;  /* 0x00000004ff007c0c */ /* 0x000fc8000bf05070 */
[----:B------:R-:W-:-:S13]  /*0fa0*/  ISETP.NE.AND.EX P0, PT, RZ, UR5, PT, P0 ;  /* 0x00000005ff007c0c */ /* 0x000fda000bf05300 */
[----:B------:R-:W-:Y:S05]  /*0fb0*/  @!P0 BRA `(.L_x_10) ;  /* 0x00000000001c8947 */ /* 0x000fea0003800000 */
[----:B------:R-:W2:Y:S02]  /*0fc0*/  LDC.64 R4, c[0x0][0x5a0] ;  /* 0x00016800ff047b82 */ /* 0x000ea40000000a00 */
[----:B--2---:R-:W2:Y:S02]  /*0fd0*/  LDG.E.64 R4, desc[UR46][R4.64] ;  /* 0x0000002e04047981 */ /* 0x004ea4000c1e1b00 */
[----:B--2---:R-:W-:-:S04]  /*0fe0*/  ISETP.NE.U32.AND P0, PT, R4, RZ, PT ;  /* 0x000000ff0400720c */ /* 0x004fc80003f05070 */
[----:B------:R-:W-:-:S13]  /*0ff0*/  ISETP.NE.AND.EX P0, PT, R5, RZ, PT, P0 ;  /* 0x000000ff0500720c */ /* 0x000fda0003f05300 */
[----:B------:R-:W-:Y:S05]  /*1000*/  @!P0 BRA `(.L_x_10) ;  /* 0x0000000000088947 */ /* 0x000fea0003800000 */
[----:B------:R2:W5:Y:S01]  /*1010*/  LD.E R16, desc[UR46][R4.64] ;  /* 0x0000002e04107980 */ /* 0x000562000c101900 */
[----:B------:R-:W-:Y:S05]  /*1020*/  BRA `(.L_x_11) ;  /* 0x0000000000247947 */ /* 0x000fea0003800000 */
.L_x_10:
[----:B------:R-:W-:Y:S02]  /*1030*/  ULDC.64 UR4, c[0x0][0x590] ;  /* 0x0001640000047ab9 */ /* 0x000fe40000000a00 */
[----:B------:R-:W-:-:S04]  /*1040*/  ISETP.NE.U32.AND P0, PT, RZ, UR4, PT ;  /* 0x00000004ff007c0c */ /* 0x000fc8000bf05070 */
[----:B------:R-:W-:-:S13]  /*1050*/  ISETP.NE.AND.EX P0, PT, RZ, UR5, PT, P0 ;  /* 0x00000005ff007c0c */ /* 0x000fda000bf05300 */
[----:B------:R-:W-:Y:S05]  /*1060*/  @!P0 BRA `(.L_x_12) ;  /* 0x00000000000c8947 */ /* 0x000fea0003800000 */
[----:B------:R-:W2:Y:S02]  /*1070*/  LDC.64 R16, c[0x0][0x590] ;  /* 0x00016400ff107b82 */ /* 0x000ea40000000a00 */
[----:B--2---:R3:W5:Y:S01]  /*1080*/  LDG.E R16, desc[UR46][R16.64] ;  /* 0x0000002e10107981 */ /* 0x004762000c1e1900 */
[----:B------:R-:W-:Y:S05]  /*1090*/  BRA `(.L_x_11) ;  /* 0x0000000000087947 */ /* 0x000fea0003800000 */
.L_x_12:
[----:B------:R-:W-:Y:S02]  /*10a0*/  ULDC UR4, c[0x0][0x584] ;  /* 0x0001610000047ab9 */ /* 0x000fe40000000800 */
[----:B------:R-:W-:-:S07]  /*10b0*/  IMAD.U32 R16, RZ, RZ, UR4 ;  /* 0x00000004ff107e24 */ /* 0x000fce000f8e00ff */
.L_x_11:
[----:B------:R-:W-:-:S13]  /*10c0*/  LOP3.LUT P0, RZ, R0, 0xff, RZ, 0xc0, !PT ;  /* 0x000000ff00ff7812 */ /* 0x000fda000780c0ff */
[----:B------:R-:W-:Y:S05]  /*10d0*/  @!P0 EXIT ;  /* 0x000000000000894d */ /* 0x000fea0003800000 */
[----:B------:R-:W-:Y:S01]  /*10e0*/  ULDC UR4, c[0x0][0x28c] ;  /* 0x0000a30000047ab9 */ /* 0x000fe20000000800 */
[----:B------:R-:W-:Y:S01]  /*10f0*/  UMOV UR36, URZ ;  /* 0x0000003f00247c82 */ /* 0x000fe20008000000 */
[----:B------:R-:W-:Y:S01]  /*1100*/  UIADD3 UR4, UR4, 0x1f, URZ ;  /* 0x0000001f04047890 */ /* 0x000fe2000fffe03f */
[----:B------:R-:W-:-:S03]  /*1110*/  UMOV UR37, URZ ;  /* 0x0000003f00257c82 */ /* 0x000fc60008000000 */
[----:B------:R-:W-:-:S04]  /*1120*/  USHF.R.S32.HI UR5, URZ, 0x1f, UR4 ;  /* 0x0000001f3f057899 */ /* 0x000fc80008011404 */
[----:B------:R-:W-:-:S04]  /*1130*/  ULEA.HI UR5, UR5, UR4, URZ, 0x5 ;  /* 0x0000000405057291 */ /* 0x000fc8000f8f283f */
[----:B------:R-:W-:-:S12]  /*1140*/  USHF.R.S32.HI UR41, URZ, 0x5, UR5 ;  /* 0x000000053f297899 */ /* 0x000fd80008011405 */
.L_x_506:
[----:B----4-:R-:W4:Y:S01]  /*1150*/  S2R R0, SR_TID.X ;  /* 0x0000000000007919 */ /* 0x010f220000002100 */
[----:B------:R-:W0:Y:S01]  /*1160*/  S2UR UR6, SR_CgaCtaId ;  /* 0x00000000000679c3 */ /* 0x000e220000008800 */
[----:B------:R-:W-:Y:S02]  /*1170*/  UMOV UR42, 0x400 ;  /* 0x00000400002a7882 */ /* 0x000fe40000000000 */
[----:B0-----:R-:W-:Y:S01]  /*1180*/  ULEA UR42, UR6, UR42, 0x18 ;  /* 0x0000002a062a7291 */ /* 0x001fe2000f8ec03f */
[----:B----4-:R-:W-:-:S04]  /*1190*/  LOP3.LUT R0, R0, 0x80, RZ, 0xc0, !PT ;  /* 0x0000008000007812 */ /* 0x010fc800078ec0ff */
[----:B------:R-:W-:-:S06]  /*11a0*/  SHF.R.U32.HI R0, RZ, 0x7, R0 ;  /* 0x00000007ff007819 */ /* 0x000fcc0000011600 */
[----:B------:R-:W0:Y:S02]  /*11b0*/  SHFL.IDX PT, R0, R0, RZ, 0x1f ;  /* 0x00001fff00007589 */ /* 0x000e2400000e0000 */
[----:B0-----:R-:W-:-:S13]  /*11c0*/  R2UR UR4, R0 ;  /* 0x00000000000472ca */ /* 0x001fda00000e0000 */
[----:B------:R-:W-:-:S04]  /*11d0*/  ULEA.HI UR5, UR4, UR4, URZ, 0x1 ;  /* 0x0000000404057291 */ /* 0x000fc8000f8f083f */
[----:B------:R-:W-:-:S04]  /*11e0*/  ULOP3.LUT UR5, UR5, 0xffffe, URZ, 0xc0, !UPT ;  /* 0x000ffffe05057892 */ /* 0x000fc8000f8ec03f */
[----:B------:R-:W-:-:S03]  /*11f0*/  UIADD3 UR5, UR4, -UR5, URZ ;  /* 0x8000000504057290 */ /* 0x000fc6000fffe03f */
[----:B------:R-:W-:Y:S01]  /*1200*/  ULDC UR4, c[0x0][0x28c] ;  /* 0x0000a30000047ab9 */ /* 0x000fe20000000800 */
[----:B------:R-:W-:Y:S01]  /*1210*/  ULEA UR5, UR5, UR42, 0xc ;  /* 0x0000002a05057291 */ /* 0x000fe2000f8e603f */
[----:B------:R-:W-:-:S03]  /*1220*/  ISETP.LT.AND P0, PT, RZ, UR4, PT ;  /* 0x00000004ff007c0c */ /* 0x000fc6000bf01270 */
[----:B------:R-:W-:-:S04]  /*1230*/  UIADD3 UR5, UR5, 0x180, URZ ;  /* 0x0000018005057890 */ /* 0x000fc8000fffe03f */
[----:B------:R-:W-:-:S04]  /*1240*/  USHF.R.U32.HI UR5, URZ, 0x4, UR5 ;  /* 0x000000043f057899 */ /* 0x000fc80008011605 */
[----:B------:R-:W-:Y:S02]  /*1250*/  ULOP3.LUT UR45, UR5, 0x3fff, URZ, 0xc0, !UPT ;  /* 0x00003fff052d7892 */ /* 0x000fe4000f8ec03f */
[----:B---3--:R-:W-:Y:S10]  /*1260*/  @P0 BRA `(.L_x_13) ;  /* 0x0000000000400947 */ /* 0x008ff40003800000 */
[----:B------:R-:W-:Y:S01]  /*1270*/  MOV R0, 0x0 ;  /* 0x0000000000007802 */ /* 0x000fe20000000f00 */
[----:B------:R-:W-:Y:S01]  /*1280*/  ULDC.64 UR4, c[0x4][0x68] ;  /* 0x01001a0000047ab9 */ /* 0x000fe20000000a00 */
[----:B------:R-:W-:Y:S01]  /*1290*/  ULDC.64 UR6, c[0x4][0x8] ;  /* 0x0100020000067ab9 */ /* 0x000fe20000000a00 */
[----:B--2---:R-:W-:Y:S01]  /*12a0*/  IMAD.U32 R4, RZ, RZ, UR4 ;  /* 0x00000004ff047e24 */ /* 0x004fe2000f8e00ff */
[----:B------:R0:W2:Y:S01]  /*12b0*/  LDC.64 R14, c[0x4][R0] ;  /* 0x01000000000e7b82 */ /* 0x0000a20000000a00 */
[----:B------:R-:W-:Y:S01]  /*12c0*/  IMAD.U32 R5, RZ, RZ, UR5 ;  /* 0x00000005ff057e24 */ /* 0x000fe2000f8e00ff */
[----:B------:R-:W-:Y:S01]  /*12d0*/  ULDC.64 UR4, c[0x4][0x70] ;  /* 0x01001c0000047ab9 */ /* 0x000fe20000000a00 */
[----:B------:R-:W-:Y:S01]  /*12e0*/  IMAD.U32 R10, RZ, RZ, UR6 ;  /* 0x00000006ff0a7e24 */ /* 0x000fe2000f8e00ff */
[----:B------:R-:W-:Y:S01]  /*12f0*/  MOV R7, UR5 ;  /* 0x0000000500077c02 */ /* 0x000fe20008000f00 */
[----:B------:R-:W-:Y:S01]  /*1300*/  IMAD.U32 R6, RZ, RZ, UR4 ;  /* 0x00000004ff067e24 */ /* 0x000fe2000f8e00ff */
[----:B------:R-:W-:Y:S01]  /*1310*/  MOV R13, RZ ;  /* 0x000000ff000d7202 */ /* 0x000fe20000000f00 */
[----:B------:R-:W-:-:S02]  /*1320*/  IMAD.U32 R11, RZ, RZ, UR7 ;  /* 0x00000007ff0b7e24 */ /* 0x000fc4000f8e00ff */
[----:B------:R-:W-:Y:S02]  /*1330*/  IMAD.MOV.U32 R8, RZ, RZ, 0x1e1 ;  /* 0x000001e1ff087424 */ /* 0x000fe400078e00ff */
[----:B0-----:R-:W-:-:S07]  /*1340*/  IMAD.MOV.U32 R12, RZ, RZ, 0x1 ;  /* 0x00000001ff0c7424 */ /* 0x001fce00078e00ff */
[----:B------:R-:W-:-:S07]  /*1350*/  LEPC R20, `(.L_x_13) ;  /* 0x000000001014794e */ /* 0x000fce0000000000 */
[----:B-123-5:R-:W-:Y:S05]  /*1360*/  CALL.ABS.NOINC R14 ;  /* 0x000000000e007343 */ /* 0x02efea0003c00000 */
.L_x_13:
[----:B------:R-:W-:-:S06]  /*1370*/  ULOP3.LUT UR4, UR38, 0x1, URZ, 0xfc, !UPT ;  /* 0x0000000126047892 */ /* 0x000fcc000f8efc3f */
[----:B------:R-:W-:-:S05]  /*1380*/  IMAD.U32 R0, RZ, RZ, UR4 ;  /* 0x00000004ff007e24 */ /* 0x000fca000f8e00ff */
[----:B------:R-:W-:-:S13]  /*1390*/  ISETP.NE.AND P0, PT, R0, 0x3, PT ;  /* 0x000000030000780c */ /* 0x000fda0003f05270 */
[----:B------:R-:W-:Y:S05]  /*13a0*/  @!P0 BRA `(.L_x_14) ;  /* 0x0000000000048947 */ /* 0x000fea0003800000 */
[----:B------:R-:W-:Y:S01]  /*13b0*/  BPT.TRAP 0x1 ;  /* 0x000000040000795c */ /* 0x000fe20000300000 */
.L_x_14:
[----:B-1----:R-:W-:Y:S02]  /*13c0*/  IMAD.U32 R3, RZ, RZ, UR37 ;  /* 0x00000025ff037e24 */ /* 0x002fe4000f8e00ff */
[----:B------:R-:W-:-:S03]  /*13d0*/  IMAD.U32 R0, RZ, RZ, UR36 ;  /* 0x00000024ff007e24 */ /* 0x000fc6000f8e00ff */
[----:B------:R-:W-:Y:S02]  /*13e0*/  LEA R3, R3, UR42, 0x3 ;  /* 0x0000002a03037c11 */ /* 0x000fe4000f8e18ff */
[----:B------:R-:W-:-:S04]  /*13f0*/  SHF.L.U32 R0, R0, 0x1f, RZ ;  /* 0x0000001f00007819 */ /* 0x000fc800000006ff */
[----:B------:R0:W1:Y:S01]  /*1400*/  SYNCS.PHASECHK.TRANS64.TRYWAIT P1, [R3+URZ], R0 ;  /* 0x00000000030075a7 */ /* 0x000062000802017f */
[----:B------:R-:W-:Y:S05]  /*1410*/  @!P0 BRA `(.L_x_15) ;  /* 0x0000000000048947 */ /* 0x000fea0003800000 */
[----:B------:R-:W-:Y:S01]  /*1420*/  BPT.TRAP 0x1 ;  /* 0x000000040000795c */ /* 0x000fe20000300000 */
.L_x_15:
[----:B-1----:R-:W-:Y:S05]  /*1430*/  @P1 BRA `(.L_x_16) ;  /* 0x0000000000081947 */ /* 0x002fea0003800000 */
[----:B------:R-:W1:Y:S02]  /*1440*/  SYNCS.PHASECHK.TRANS64.TRYWAIT P1, [R3+URZ], R0 ;  /* 0x00000000030075a7 */ /* 0x000e64000802017f */
[----:B-1----:R-:W-:Y:S05]  /*1450*/  @!P1 BRA `(.L_x_17) ;  /* 0x0000014000d49947 */ /* 0x002fea0003800000 */
.L_x_16:
[----:B------:R-:W-:-:S04]  /*1460*/  UISETP.LT.AND UP0, UPT, UR41, 0x1, UPT ;  /* 0x000000012900788c */ /* 0x000fc8000bf01270 */
[----:B------:R-:W-:-:S06]  /*1470*/  USEL UR4, UR41, 0x1, UP0 ;  /* 0x0000000129047887 */ /* 0x000fcc0008000000 */
[----:B--2---:R-:W-:Y:S01]  /*1480*/  IMAD.U32 R5, RZ, RZ, UR4 ;  /* 0x00000004ff057e24 */ /* 0x004fe2000f8e00ff */
[----:B------:R-:W-:Y:S05]  /*1490*/  WARPSYNC.ALL ;  /* 0x0000000000007948 */ /* 0x000fea0003800000 */
[----:B------:R-:W-:-:S04]  /*14a0*/  IADD3 R5, -R5, UR41, RZ ;  /* 0x0000002905057c10 */ /* 0x000fc8000fffe1ff */
[----:B------:R-:W-:Y:S01]  /*14b0*/  ISETP.GE.AND P1, PT, R5, 0x1, PT ;  /* 0x000000010500780c */ /* 0x000fe20003f26270 */
[----:B------:R-:W-:Y:S01]  /*14c0*/  UIADD3 UR4, UR42, 0x24180, URZ ;  /* 0x000241802a047890 */ /* 0x000fe2000fffe03f */
[----:B------:R-:W-:Y:S01]  /*14d0*/  WARPGROUP.ARRIVE ;  /* 0x00000000000079c5 */ /* 0x000fe20000000000 */
[----:B------:R-:W-:Y:S02]  /*14e0*/  ULOP3.LUT UR32, UR45, 0x10000, URZ, 0xfc, !UPT ;  /* 0x000100002d207892 */ /* 0x000fe4000f8efc3f */
[----:B------:R-:W-:Y:S02]  /*14f0*/  USHF.R.U32.HI UR4, URZ, 0x4, UR4 ;  /* 0x000000043f047899 */ /* 0x000fe40008011604 */
[----:B------:R-:W-:Y:S02]  /*1500*/  UIMAD UR34, UR37, 0x600, UR32 ;  /* 0x00000600252278a4 */ /* 0x000fe4000f8e0220 */
[----:B------:R-:W-:Y:S01]  /*1510*/  ULOP3.LUT UR4, UR4, 0x3fff, URZ, 0xc0, !UPT ;  /* 0x00003fff04047892 */ /* 0x000fe2000f8ec03f */
[----:B------:R-:W-:Y:S01]  /*1520*/  UMOV UR13, 0x80000020 ;  /* 0x80000020000d7882 */ /* 0x000fe20000000000 */
[----:B------:R-:W-:-:S02]  /*1530*/  UMOV UR15, 0x80000020 ;  /* 0x80000020000f7882 */ /* 0x000fc40000000000 */
[----:B------:R-:W-:Y:S01]  /*1540*/  ULOP3.LUT UR33, UR4, 0x10000, URZ, 0xfc, !UPT ;  /* 0x0001000004217892 */ /* 0x000fe2000f8efc3f */
[----:B------:R-:W-:Y:S01]  /*1550*/  UMOV UR12, UR34 ;  /* 0x00000022000c7c82 */ /* 0x000fe20008000000 */
[----:B------:R-:W-:Y:S02]  /*1560*/  UMOV UR17, UR13 ;  /* 0x0000000d00117c82 */ /* 0x000fe40008000000 */
[----:B------:R-:W-:Y:S01]  /*1570*/  UIMAD UR35, UR37, 0x280, UR33 ;  /* 0x00000280252378a4 */ /* 0x000fe2000f8e0221 */
[----:B------:R-:W-:Y:S01]  /*1580*/  UMOV UR16, UR12 ;  /* 0x0000000c00107c82 */ /* 0x000fe20008000000 */
[----:B------:R-:W-:Y:S02]  /*1590*/  UMOV UR19, 0x80000020 ;  /* 0x8000002000137882 */ /* 0x000fe40000000000 */
[----:B------:R-:W-:Y:S02]  /*15a0*/  UIADD3 UR18, UR35, 0x80, URZ ;  /* 0x0000008023127890 */ /* 0x000fe4000fffe03f */
[----:B------:R-:W-:-:S02]  /*15b0*/  UIADD3 UR26, UR35, 0x100, URZ ;  /* 0x00000100231a7890 */ /* 0x000fc4000fffe03f */
[----:B------:R-:W-:Y:S01]  /*15c0*/  UMOV UR14, UR35 ;  /* 0x00000023000e7c82 */ /* 0x000fe20008000000 */
[----:B------:R-:W-:Y:S01]  /*15d0*/  UMOV UR24, UR12 ;  /* 0x0000000c00187c82 */ /* 0x000fe20008000000 */
[----:B------:R-:W-:Y:S01]  /*15e0*/  HGMMA.64x32x16.F32 R20, gdesc[UR12], RZ, !UPT, gsb0 ;  /* 0x006000000c1479f0 */ /* 0x000fe2000c0008ff */
[----:B------:R-:W-:Y:S01]  /*15f0*/  UMOV UR25, UR13 ;  /* 0x0000000d00197c82 */ /* 0x000fe20008000000 */
[----:B------:R-:W-:Y:S01]  /*1600*/  UMOV UR27, 0x80000020 ;  /* 0x80000020001b7882 */ /* 0x000fe20000000000 */
[----:B------:R-:W-:Y:S01]  /*1610*/  UIADD3 UR6, UR35, 0x180, URZ ;  /* 0x0000018023067890 */ /* 0x000fe2000fffe03f */
[----:B------:R-:W-:Y:S01]  /*1620*/  UMOV UR4, UR12 ;  /* 0x0000000c00047c82 */ /* 0x000fe20008000000 */
[----:B------:R-:W-:Y:S01]  /*1630*/  UMOV UR5, UR13 ;  /* 0x0000000d00057c82 */ /* 0x000fe20008000000 */
[----:B------:R-:W-:Y:S01]  /*1640*/  UMOV UR7, 0x80000020 ;  /* 0x8000002000077882 */ /* 0x000fe20000000000 */
[----:B------:R-:W-:Y:S01]  /*1650*/  UIADD3 UR10, UR35, 0x200, URZ ;  /* 0x00000200230a7890 */ /* 0x000fe2000fffe03f */
[----:B------:R-:W-:Y:S01]  /*1660*/  UMOV UR8, UR12 ;  /* 0x0000000c00087c82 */ /* 0x000fe20008000000 */
[----:B------:R-:W-:Y:S01]  /*1670*/  UMOV UR9, UR13 ;  /* 0x0000000d00097c82 */ /* 0x000fe20008000000 */
[----:B------:R-:W-:Y:S01]  /*1680*/  UMOV UR11, 0x80000020 ;  /* 0x80000020000b7882 */ /* 0x000fe20000000000 */
[----:B------:R-:W-:-:S02]  /*1690*/  UIADD3 UR20, UR34, 0x200, URZ ;  /* 0x0000020022147890 */ /* 0x000fc4000fffe03f */
[----:B------:R-:W-:Y:S01]  /*16a0*/  UIADD3 UR21, UR34, 0x400, URZ ;  /* 0x0000040022157890 */ /* 0x000fe2000fffe03f */
[----:B------:R-:W-:Y:S01]  /*16b0*/  UMOV UR22, UR14 ;  /* 0x0000000e00167c82 */ /* 0x000fe20008000000 */
[----:B------:R-:W-:Y:S01]  /*16c0*/  UMOV UR23, UR15 ;  /* 0x0000000f00177c82 */ /* 0x000fe20008000000 */
[----:B------:R-:W-:Y:S01]  /*16d0*/  UMOV UR13, 0x80000020 ;  /* 0x80000020000d7882 */ /* 0x000fe20000000000 */
[----:B------:R-:W-:-:S03]  /*16e0*/  UIADD3 UR28, UR34, 0x2, URZ ;  /* 0x00000002221c7890 */ /* 0x000fc6000fffe03f */
[----:B------:R-:W-:Y:S01]  /*16f0*/  UMOV UR12, UR21 ;  /* 0x00000015000c7c82 */ /* 0x000fe20008000000 */
[----:B------:R-:W-:Y:S01]  /*1700*/  UIADD3 UR30, UR35, 0x2, URZ ;  /* 0x00000002231e7890 */ /* 0x000fe2000fffe03f */
[----:B------:R-:W-:Y:S01]  /*1710*/  UMOV UR29, 0x80000020 ;  /* 0x80000020001d7882 */ /* 0x000fe20000000000 */
[----:B------:R-:W-:Y:S01]  /*1720*/  UMOV UR31, 0x80000020 ;  /* 0x80000020001f7882 */ /* 0x000fe20000000000 */
[----:B------:R-:W-:Y:S02]  /*1730*/  WARPGROUP.DEPBAR.LE gsb0, 0x0 ;  /* 0x00008000000079c5 */ /* 0x000fe40000010000 */
[----:B------:R-:W-:Y:S01]  /*1740*/  WARPGROUP.ARRIVE ;  /* 0x00000000000079c5 */ /* 0x000fe20000000000 */
[----:B------:R-:W-:Y:S01]  /*1750*/  MOV R19, R20 ;  /* 0x0000001400137202 */ /* 0x000fe20000000f00 */
[----:B------:R-:W-:Y:S01]  /*1760*/  IMAD.MOV.U32 R18, RZ, RZ, R21 ;  /* 0x000000ffff127224 */ /* 0x000fe200078e0015 */
[----:B------:R-:W-:Y:S01]  /*1770*/  MOV R13, R25 ;  /* 0x00000019000d7202 */ /* 0x000fe20000000f00 */
[----:B---3--:R-:W-:Y:S01]  /*1780*/  IMAD.MOV.U32 R17, RZ, RZ, R22 ;  /* 0x000000ffff117224 */ /* 0x008fe200078e0016 */
[----:B------:R-:W-:Y:S01]  /*1790*/  MOV R8, R30 ;  /* 0x0000001e00087202 */ /* 0x000fe20000000f00 */
[----:B------:R-:W-:Y:S01]  /*17a0*/  HGMMA.64x32x16.F32 R200, gdesc[UR16], RZ, !UPT, gsb0 ;  /* 0x0060000010c879f0 */ /* 0x000fe2000c0008ff */
[----:B------:R-:W-:Y:S01]  /*17b0*/  IMAD.MOV.U32 R15, RZ, RZ, R23 ;  /* 0x000000ffff0f7224 */ /* 0x000fe200078e0017 */
[----:B01----:R-:W-:Y:S01]  /*17c0*/  MOV R0, R35 ;  /* 0x0000002300007202 */ /* 0x003fe20000000f00 */
[----:B------:R-:W-:-:S02]  /*17d0*/  IMAD.MOV.U32 R14, RZ, RZ, R24 ;  /* 0x000000ffff0e7224 */ /* 0x000fc400078e0018 */
[----:B------:R-:W-:Y:S02]  /*17e0*/  IMAD.MOV.U32 R12, RZ, RZ, R26 ;  /* 0x000000ffff0c7224 */ /* 0x000fe400078e001a */
[----:B------:R-:W-:Y:S02]  /*17f0*/  IMAD.MOV.U32 R11, RZ, RZ, R27 ;  /* 0x000000ffff0b7224 */ /* 0x000fe400078e001b */
[----:B------:R-:W-:Y:S02]  /*1800*/  IMAD.MOV.U32 R10, RZ, RZ, R28 ;  /* 0x000000ffff0a7224 */ /* 0x000fe400078e001c */
[----:B------:R-:W-:Y:S02]  /*1810*/  IMAD.MOV.U32 R9, RZ, RZ, R29 ;  /* 0x000000ffff097224 */ /* 0x000fe400078e001d */
[----:B------:R-:W-:Y:S02]  /*1820*/  IMAD.MOV.U32 R7, RZ, RZ, R31 ;  /* 0x000000ffff077224 */ /* 0x000fe400078e001f */
[----:B------:R-:W-:-:S02]  /*1830*/  IMAD.MOV.U32 R6, RZ, RZ, R32 ;  /* 0x000000ffff067224 */ /* 0x000fc400078e0020 */
[----:B------:R-:W-:Y:S02]  /*1840*/  IMAD.MOV.U32 R4, RZ, RZ, R33 ;  /* 0x000000ffff047224 */ /* 0x000fe400078e0021 */
[----:B------:R-:W-:Y:S01]  /*1850*/  IMAD.MOV.U32 R3, RZ, RZ, R34 ;  /* 0x000000ffff037224 */ /* 0x000fe200078e0022 */
[----:B------:R-:W-:Y:S02]  /*1860*/  WARPGROUP.DEPBAR.LE gsb0, 0x0 ;  /* 0x00008000000079c5 */ /* 0x000fe40000010000 */
[----:B------:R-:W-:Y:S01]  /*1870*/  WARPGROUP.ARRIVE ;  /* 0x00000000000079c5 */ /* 0x000fe20000000000 */
[----:B------:R0:W-:Y:S04]  /*1880*/  STL.64 [R1+0x110], R214 ;  /* 0x000110d601007387 */ /* 0x0001e80000100a00 */
[----:B------:R1:W-:Y:S01]  /*1890*/  STL.64 [R1+0x108], R212 ;  /* 0x000108d401007387 */ /* 0x0003e20000100a00 */
[----:B------:R-:W-:Y:S03]  /*18a0*/  HGMMA.64x32x16.F32 R152, gdesc[UR24], RZ, !UPT, gsb0 ;  /* 0x00600000189879f0 */ /* 0x000fe6000c0008ff */
[----:B------:R2:W-:Y:S04]  /*18b0*/  STL.64 [R1+0x100], R210 ;  /* 0x000100d201007387 */ /* 0x0005e80000100a00 */
[----:B------:R3:W-:Y:S01]  /*18c0*/  STL.64 [R1+0xf8], R208 ;  /* 0x0000f8d001007387 */ /* 0x0007e20000100a00 */
[----:B0-----:R-:W-:Y:S01]  /*18d0*/  MOV R214, R3 ;  /* 0x0000000300d67202 */ /* 0x001fe20000000f00 */
[----:B------:R-:W-:-:S02]  /*18e0*/  IMAD.MOV.U32 R215, RZ, RZ, R0 ;  /* 0x000000ffffd77224 */ /* 0x000fc400078e0000 */
[----:B------:R0:W-:Y:S01]  /*18f0*/  STL.64 [R1+0xf0], R206 ;  /* 0x0000f0ce01007387 */ /* 0x0001e20000100a00 */
[----:B-1----:R-:W-:Y:S02]  /*1900*/  IMAD.MOV.U32 R212, RZ, RZ, R6 ;  /* 0x000000ffffd47224 */ /* 0x002fe400078e0006 */
[----:B------:R-:W-:Y:S01]  /*1910*/  IMAD.MOV.U32 R213, RZ, RZ, R4 ;  /* 0x000000ffffd57224 */ /* 0x000fe200078e0004 */
[----:B------:R1:W-:Y:S01]  /*1920*/  STL.64 [R1+0xe8], R204 ;  /* 0x0000e8cc01007387 */ /* 0x0003e20000100a00 */
[----:B--2---:R-:W-:Y:S02]  /*1930*/  IMAD.MOV.U32 R210, RZ, RZ, R8 ;  /* 0x000000ffffd27224 */ /* 0x004fe400078e0008 */
[----:B------:R-:W-:Y:S01]  /*1940*/  IMAD.MOV.U32 R211, RZ, RZ, R7 ;  /* 0x000000ffffd37224 */ /* 0x000fe200078e0007 */
[----:B---3--:R-:W-:Y:S01]  /*1950*/  MOV R209, R9 ;  /* 0x0000000900d17202 */ /* 0x008fe20000000f00 */
[----:B------:R-:W-:Y:S01]  /*1960*/  IMAD.MOV.U32 R208, RZ, RZ, R10 ;  /* 0x000000ffffd07224 */ /* 0x000fe200078e000a */
[----:B------:R2:W-:Y:S01]  /*1970*/  STL.64 [R1+0xe0], R202 ;  /* 0x0000e0ca01007387 */ /* 0x0005e20000100a00 */
[----:B0-----:R-:W-:-:S02]  /*1980*/  IMAD.MOV.U32 R206, RZ, RZ, R12 ;  /* 0x000000ffffce7224 */ /* 0x001fc400078e000c */
[----:B------:R-:W-:Y:S01]  /*1990*/  IMAD.MOV.U32 R207, RZ, RZ, R11 ;  /* 0x000000ffffcf7224 */ /* 0x000fe200078e000b */
[----:B------:R0:W-:Y:S01]  /*19a0*/  STL.64 [R1+0xd8], R200 ;  /* 0x0000d8c801007387 */ /* 0x0001e20000100a00 */
[----:B-1----:R-:W-:Y:S01]  /*19b0*/  MOV R204, R14 ;  /* 0x0000000e00cc7202 */ /* 0x002fe20000000f00 */
[----:B------:R-:W-:Y:S02]  /*19c0*/  IMAD.MOV.U32 R205, RZ, RZ, R13 ;  /* 0x000000ffffcd7224 */ /* 0x000fe400078e000d */
[----:B--2---:R-:W-:Y:S02]  /*19d0*/  IMAD.MOV.U32 R202, RZ, RZ, R17 ;  /* 0x000000ffffca7224 */ /* 0x004fe400078e0011 */
[----:B------:R-:W-:Y:S02]  /*19e0*/  IMAD.MOV.U32 R203, RZ, RZ, R15 ;  /* 0x000000ffffcb7224 */ /* 0x000fe400078e000f */
[----:B0-----:R-:W-:Y:S02]  /*19f0*/  IMAD.MOV.U32 R200, RZ, RZ, R19 ;  /* 0x000000ffffc87224 */ /* 0x001fe400078e0013 */
[----:B------:R-:W-:Y:S01]  /*1a00*/  IMAD.MOV.U32 R201, RZ, RZ, R18 ;  /* 0x000000ffffc97224 */ /* 0x000fe200078e0012 */
[----:B------:R-:W-:-:S02]  /*1a10*/  WARPGROUP.DEPBAR.LE gsb0, 0x0 ;  /* 0x00008000000079c5 */ /* 0x000fc40000010000 */
[----:B------:R-:W-:-:S06]  /*1a20*/  WARPGROUP.ARRIVE ;  /* 0x00000000000079c5 */ /* 0x000fcc0000000000 */
[----:B------:R-:W-:Y:S03]  /*1a30*/  HGMMA.64x32x16.F32 R104, gdesc[UR4], RZ, !UPT, gsb0 ;  /* 0x00600000046879f0 */ /* 0x000fe6000c0008ff */
[----:B------:R-:W-:Y:S02]  /*1a40*/  WARPGROUP.DEPBAR.LE gsb0, 0x0 ;  /* 0x00008000000079c5 */ /* 0x000fe40000010000 */
[----:B------:R-:W-:-:S06]  /*1a50*/  WARPGROUP.ARRIVE ;  /* 0x00000000000079c5 */ /* 0x000fcc0000000000 */
[----:B------:R-:W-:Y:S01]  /*1a60*/  HGMMA.64x32x16.F32 R56, gdesc[UR8], RZ, !UPT, gsb0 ;  /* 0x00600000083879f0 */ /* 0x000fe2000c0008ff */
[----:B------:R-:W-:Y:S01]  /*1a70*/  UMOV UR8, UR20 ;  /* 0x0000001400087c82 */ /* 0x000fe20008000000 */
[----:B------:R-:W-:Y:S01]  /*1a80*/  UMOV UR9, 0x80000020 ;  /* 0x8000002000097882 */ /* 0x000fe20000000000 */
[----:B------:R-:W-:Y:S01]  /*1a90*/  UMOV UR4, UR8 ;  /* 0x0000000800047c82 */ /* 0x000fe20008000000 */
[----:B------:R-:W-:Y:S01]  /*1aa0*/  UMOV UR5, UR9 ;  /* 0x0000000900057c82 */ /* 0x000fe20008000000 */
[----:B------:R-:W-:Y:S01]  /*1ab0*/  UMOV UR24, UR8 ;  /* 0x0000000800187c82 */ /* 0x000fe20008000000 */
[----:B------:R-:W-:Y:S01]  /*1ac0*/  UMOV UR25, UR9 ;  /* 0x0000000900197c82 */ /* 0x000fe20008000000 */
[----:B------:R-:W-:Y:S01]  /*1ad0*/  UMOV UR16, UR8 ;  /* 0x0000000800107c82 */ /* 0x000fe20008000000 */
[----:B------:R-:W-:Y:S01]  /*1ae0*/  UMOV UR17, UR9 ;  /* 0x0000000900117c82 */ /* 0x000fe20008000000 */
[----:B------:R-:W-:Y:S01]  /*1af0*/  UMOV UR20, UR8 ;  /* 0x0000000800147c82 */ /* 0x000fe20008000000 */
[----:B------:R-:W-:Y:S01]  /*1b00*/  UMOV UR21, UR9 ;  /* 0x0000000900157c82 */ /* 0x000fe20008000000 */
[----:B------:R-:W-:-:S02]  /*1b10*/  WARPGROUP.DEPBAR.LE gsb0, 0x0 ;  /* 0x00008000000079c5 */ /* 0x000fc40000010000 */
[----:B------:R-:W-:-:S06]  /*1b20*/  WARPGROUP.ARRIVE ;  /* 0x00000000000079c5 */ /* 0x000fcc0000000000 */
[----:B------:R-:W-:Y:S01]  /*1b30*/  HGMMA.64x32x16.F32 R40, gdesc[UR8], RZ, !UPT, gsb0 ;  /* 0x00600000082879f0 */ /* 0x000fe2000c0008ff */
[----:B------:R-:W-:Y:S01]  /*1b40*/  UMOV UR8, UR28 ;  /* 0x0000001c00087c82 */ /* 0x000fe20008000000 */
[----:B------:R-:W-:Y:S01]  /*1b50*/  UMOV UR9, UR29 ;  /* 0x0000001d00097c82 */ /* 0x000fe20008000000 */
[----:B------:R-:W-:Y:S02]  /*1b60*/  WARPGROUP.DEPBAR.LE gsb0, 0x0 ;  /* 0x00008000000079c5 */ /* 0x000fe40000010000 */
        /* <DEDUP_REMOVED lines=17> */
[----:B------:R-:W-:Y:S01]  /*1c80*/  UIADD3 UR22, UR35, 0x102, URZ ;  /* 0x0000010223167890 */ /* 0x000fe2000fffe03f */
[----:B------:R-:W-:Y:S01]  /*1c90*/  UMOV UR20, UR28 ;  /* 0x0000001c00147c82 */ /* 0x000fe20008000000 */
[----:B------:R-:W-:Y:S01]  /*1ca0*/  UMOV UR21, UR29 ;  /* 0x0000001d00157c82 */ /* 0x000fe20008000000 */
[----:B------:R-:W-:Y:S02]  /*1cb0*/  WARPGROUP.DEPBAR.LE gsb0, 0x0 ;  /* 0x00008000000079c5 */ /* 0x000fe40000010000 */
[----:B------:R-:W-:Y:S01]  /*1cc0*/  WARPGROUP.ARRIVE ;  /* 0x00000000000079c5 */ /* 0x000fe20000000000 */
[----:B------:R-:W-:Y:S01]  /*1cd0*/  IMAD.MOV.U32 R14, RZ, RZ, R24 ;  /* 0x000000ffff0e7224 */ /* 0x000fe200078e0018 */
[----:B------:R-:W-:Y:S01]  /*1ce0*/  MOV R10, R28 ;  /* 0x0000001c000a7202 */ /* 0x000fe20000000f00 */
[----:B------:R-:W-:Y:S01]  /*1cf0*/  IMAD.MOV.U32 R13, RZ, RZ, R25 ;  /* 0x000000ffff0d7224 */ /* 0x000fe200078e0019 */
[----:B------:R-:W-:Y:S01]  /*1d00*/  MOV R4, R33 ;  /* 0x0000002100047202 */ /* 0x000fe20000000f00 */
[----:B------:R-:W-:Y:S01]  /*1d10*/  IMAD.MOV.U32 R12, RZ, RZ, R26 ;  /* 0x000000ffff0c7224 */ /* 0x000fe200078e001a */
[----:B------:R-:W-:Y:S01]  /*1d20*/  HGMMA.64x32x16.F32 R216, gdesc[UR12], RZ, !UPT, gsb0 ;  /* 0x006000000cd879f0 */ /* 0x000fe2000c0008ff */
[----:B------:R-:W-:Y:S01]  /*1d30*/  UMOV UR14, UR18 ;  /* 0x00000012000e7c82 */ /* 0x000fe20008000000 */
[----:B------:R-:W-:Y:S01]  /*1d40*/  UMOV UR15, UR19 ;  /* 0x00000013000f7c82 */ /* 0x000fe20008000000 */
[----:B------:R-:W-:Y:S01]  /*1d50*/  IMAD.MOV.U32 R11, RZ, RZ, R27 ;  /* 0x000000ffff0b7224 */ /* 0x000fe200078e001b */
[----:B------:R-:W-:Y:S01]  /*1d60*/  UMOV UR18, UR10 ;  /* 0x0000000a00127c82 */ /* 0x000fe20008000000 */
[----:B------:R-:W-:Y:S01]  /*1d70*/  IMAD.MOV.U32 R9, RZ, RZ, R29 ;  /* 0x000000ffff097224 */ /* 0x000fe200078e001d */
[----:B------:R-:W-:Y:S01]  /*1d80*/  UMOV UR19, UR11 ;  /* 0x0000000b00137c82 */ /* 0x000fe20008000000 */
[----:B------:R-:W-:Y:S01]  /*1d90*/  IMAD.MOV.U32 R8, RZ, RZ, R30 ;  /* 0x000000ffff087224 */ /* 0x000fe200078e001e */
[----:B------:R-:W-:Y:S01]  /*1da0*/  UMOV UR23, 0x80000020 ;  /* 0x8000002000177882 */ /* 0x000fe20000000000 */
[----:B------:R-:W-:Y:S01]  /*1db0*/  IMAD.MOV.U32 R7, RZ, RZ, R31 ;  /* 0x000000ffff077224 */ /* 0x000fe200078e001f */
[----:B------:R-:W-:Y:S01]  /*1dc0*/  MOV R15, R23 ;  /* 0x00000017000f7202 */ /* 0x000fe20000000f00 */
[----:B------:R-:W-:-:S02]  /*1dd0*/  IMAD.MOV.U32 R6, RZ, RZ, R32 ;  /* 0x000000ffff067224 */ /* 0x000fc400078e0020 */
[----:B------:R-:W-:Y:S02]  /*1de0*/  IMAD.MOV.U32 R3, RZ, RZ, R34 ;  /* 0x000000ffff037224 */ /* 0x000fe400078e0022 */
[----:B------:R-:W-:Y:S02]  /*1df0*/  IMAD.MOV.U32 R0, RZ, RZ, R35 ;  /* 0x000000ffff007224 */ /* 0x000fe400078e0023 */
[----:B------:R-:W-:Y:S02]  /*1e00*/  IMAD.MOV.U32 R17, RZ, RZ, R22 ;  /* 0x000000ffff117224 */ /* 0x000fe400078e0016 */
[----:B------:R-:W-:Y:S02]  /*1e10*/  IMAD.MOV.U32 R19, RZ, RZ, R20 ;  /* 0x000000ffff137224 */ /* 0x000fe400078e0014 */
[----:B------:R-:W-:Y:S02]  /*1e20*/  IMAD.MOV.U32 R18, RZ, RZ, R21 ;  /* 0x000000ffff127224 */ /* 0x000fe400078e0015 */
[----:B------:R-:W-:Y:S01]  /*1e30*/  IMAD.MOV.U32 R233, RZ, RZ, R4 ;  /* 0x000000ffffe97224 */ /* 0x000fe200078e0004 */
[----:B------:R-:W-:-:S02]  /*1e40*/  WARPGROUP.DEPBAR.LE gsb0, 0x0 ;  /* 0x00008000000079c5 */ /* 0x000fc40000010000 */
[----:B------:R-:W-:Y:S01]  /*1e50*/  WARPGROUP.ARRIVE ;  /* 0x00000000000079c5 */ /* 0x000fe20000000000 */
[----:B------:R0:W-:Y:S01]  /*1e60*/  STL.64 [R1+0xd0], R230 ;  /* 0x0000d0e601007387 */ /* 0x0001e20000100a00 */
[----:B------:R-:W-:Y:S01]  /*1e70*/  UMOV UR11, 0x80000020 ;  /* 0x80000020000b7882 */ /* 0x000fe20000000000 */
[----:B------:R-:W-:Y:S01]  /*1e80*/  MOV R232, R6 ;  /* 0x0000000600e87202 */ /* 0x000fe20000000f00 */
[----:B------:R-:W-:Y:S01]  /*1e90*/  IMAD.MOV.U32 R234, RZ, RZ, R3 ;  /* 0x000000ffffea7224 */ /* 0x000fe200078e0003 */
[----:B------:R1:W-:Y:S01]  /*1ea0*/  STL.64 [R1+0xc8], R228 ;  /* 0x0000c8e401007387 */ /* 0x0003e20000100a00 */
[----:B------:R-:W-:Y:S01]  /*1eb0*/  HGMMA.64x32x16.F32 R168, gdesc[UR12], RZ, !UPT, gsb0 ;  /* 0x006000000ca879f0 */ /* 0x000fe2000c0008ff */
[----:B------:R-:W-:Y:S01]  /*1ec0*/  UIADD3 UR12, UR35, 0x82, URZ ;  /* 0x00000082230c7890 */ /* 0x000fe2000fffe03f */
[----:B------:R-:W-:Y:S01]  /*1ed0*/  IMAD.MOV.U32 R235, RZ, RZ, R0 ;  /* 0x000000ffffeb7224 */ /* 0x000fe200078e0000 */
[----:B------:R-:W-:Y:S04]  /*1ee0*/  STL.64 [R1+0xc0], R226 ;  /* 0x0000c0e201007387 */ /* 0x000fe80000100a00 */
[----:B------:R-:W-:Y:S01]  /*1ef0*/  STL.64 [R1+0xb8], R224 ;  /* 0x0000b8e001007387 */ /* 0x000fe20000100a00 */
[----:B0-----:R-:W-:-:S02]  /*1f00*/  IMAD.MOV.U32 R230, RZ, RZ, R8 ;  /* 0x000000ffffe67224 */ /* 0x001fc400078e0008 */
[----:B------:R-:W-:Y:S01]  /*1f10*/  IMAD.MOV.U32 R231, RZ, RZ, R7 ;  /* 0x000000ffffe77224 */ /* 0x000fe200078e0007 */
[----:B------:R-:W-:Y:S01]  /*1f20*/  STL.64 [R1+0xb0], R222 ;  /* 0x0000b0de01007387 */ /* 0x000fe20000100a00 */
[----:B-1----:R-:W-:Y:S02]  /*1f30*/  IMAD.MOV.U32 R228, RZ, RZ, R10 ;  /* 0x000000ffffe47224 */ /* 0x002fe400078e000a */
[----:B------:R-:W-:Y:S01]  /*1f40*/  IMAD.MOV.U32 R229, RZ, RZ, R9 ;  /* 0x000000ffffe57224 */ /* 0x000fe200078e0009 */
[----:B------:R0:W-:Y:S01]  /*1f50*/  STL.64 [R1+0xa8], R220 ;  /* 0x0000a8dc01007387 */ /* 0x0001e20000100a00 */
[----:B------:R-:W-:Y:S02]  /*1f60*/  WARPGROUP.DEPBAR.LE gsb0, 0x0 ;  /* 0x00008000000079c5 */ /* 0x000fe40000010000 */
[----:B------:R-:W-:Y:S01]  /*1f70*/  WARPGROUP.ARRIVE ;  /* 0x00000000000079c5 */ /* 0x000fe20000000000 */
[----:B------:R-:W-:Y:S01]  /*1f80*/  UMOV UR10, UR12 ;  /* 0x0000000c000a7c82 */ /* 0x000fe20008000000 */
[----:B------:R-:W-:Y:S01]  /*1f90*/  UIADD3 UR14, UR35, 0x202, URZ ;  /* 0x00000202230e7890 */ /* 0x000fe2000fffe03f */
[----:B0-----:R-:W-:Y:S01]  /*1fa0*/  IMAD.MOV.U32 R220, RZ, RZ, R19 ;  /* 0x000000ffffdc7224 */ /* 0x001fe200078e0013 */
[----:B------:R-:W-:Y:S01]  /*1fb0*/  UMOV UR13, UR29 ;  /* 0x0000001d000d7c82 */ /* 0x000fe20008000000 */
[----:B------:R-:W-:Y:S01]  /*1fc0*/  UMOV UR15, 0x80000020 ;  /* 0x80000020000f7882 */ /* 0x000fe20000000000 */
[----:B------:R-:W-:Y:S01]  /*1fd0*/  HGMMA.64x32x16.F32 R120, gdesc[UR24], RZ, !UPT, gsb0 ;  /* 0x00600000187879f0 */ /* 0x000fe2000c0008ff */
[----:B------:R-:W-:Y:S01]  /*1fe0*/  IMAD.MOV.U32 R221, RZ, RZ, R18 ;  /* 0x000000ffffdd7224 */ /* 0x000fe200078e0012 */
[----:B------:R-:W-:Y:S01]  /*1ff0*/  MOV R222, R17 ;  /* 0x0000001100de7202 */ /* 0x000fe20000000f00 */
[----:B------:R-:W-:Y:S01]  /*2000*/  IMAD.MOV.U32 R223, RZ, RZ, R15 ;  /* 0x000000ffffdf7224 */ /* 0x000fe200078e000f */
[----:B------:R-:W-:Y:S01]  /*2010*/  MOV R227, R11 ;  /* 0x0000000b00e37202 */ /* 0x000fe20000000f00 */
[----:B------:R-:W-:-:S02]  /*2020*/  IMAD.MOV.U32 R224, RZ, RZ, R14 ;  /* 0x000000ffffe07224 */ /* 0x000fc400078e000e */
[----:B------:R-:W-:Y:S02]  /*2030*/  IMAD.MOV.U32 R225, RZ, RZ, R13 ;  /* 0x000000ffffe17224 */ /* 0x000fe400078e000d */
[----:B------:R-:W-:Y:S01]  /*2040*/  IMAD.MOV.U32 R226, RZ, RZ, R12 ;  /* 0x000000ffffe27224 */ /* 0x000fe200078e000c */
[----:B------:R-:W-:Y:S02]  /*2050*/  WARPGROUP.DEPBAR.LE gsb0, 0x0 ;  /* 0x00008000000079c5 */ /* 0x000fe40000010000 */
[----:B------:R-:W-:-:S06]  /*2060*/  WARPGROUP.ARRIVE ;  /* 0x00000000000079c5 */ /* 0x000fcc0000000000 */
[----:B------:R-:W-:Y:S03]  /*2070*/  HGMMA.64x32x16.F32 R72, gdesc[UR4], RZ, !UPT, gsb0 ;  /* 0x00600000044879f0 */ /* 0x000fe6000c0008ff */
[----:B------:R-:W-:Y:S02]  /*2080*/  WARPGROUP.DEPBAR.LE gsb0, 0x0 ;  /* 0x00008000000079c5 */ /* 0x000fe40000010000 */
[----:B------:R-:W-:-:S06]  /*2090*/  WARPGROUP.ARRIVE ;  /* 0x00000000000079c5 */ /* 0x000fcc0000000000 */
[----:B------:R-:W-:Y:S03]  /*20a0*/  HGMMA.64x32x16.F32 R24, gdesc[UR16], RZ, !UPT, gsb0 ;  /* 0x00600000101879f0 */ /* 0x000fe6000c0008ff */
[----:B------:R-:W-:Y:S02]  /*20b0*/  WARPGROUP.DEPBAR.LE gsb0, 0x0 ;  /* 0x00008000000079c5 */ /* 0x000fe40000010000 */
[----:B------:R-:W-:-:S06]  /*20c0*/  WARPGROUP.ARRIVE ;  /* 0x00000000000079c5 */ /* 0x000fcc0000000000 */
[----:B------:R-:W-:Y:S03]  /*20d0*/  HGMMA.64x32x16.F32 R200, gdesc[UR28], R200, gsb0 ;  /* 0x006000001cc879f0 */ /* 0x000fe600080008c8 */
[----:B------:R-:W-:Y:S02]  /*20e0*/  WARPGROUP.DEPBAR.LE gsb0, 0x0 ;  /* 0x00008000000079c5 */ /* 0x000fe40000010000 */
[----:B------:R-:W-:Y:S04]  /*20f0*/  STL.64 [R1+0x40], R200 ;  /* 0x000040c801007387 */ /* 0x000fe80000100a00 */
[----:B------:R-:W-:Y:S04]  /*2100*/  STL.64 [R1+0x48], R202 ;  /* 0x000048ca01007387 */ /* 0x000fe80000100a00 */
[----:B------:R-:W-:Y:S04]  /*2110*/  STL.64 [R1+0x50], R204 ;  /* 0x000050cc01007387 */ /* 0x000fe80000100a00 */
[----:B------:R-:W-:Y:S04]  /*2120*/  STL.64 [R1+0x58], R206 ;  /* 0x000058ce01007387 */ /* 0x000fe80000100a00 */
[----:B------:R-:W-:Y:S04]  /*2130*/  STL.64 [R1+0x60], R208 ;  /* 0x000060d001007387 */ /* 0x000fe80000100a00 */
[----:B------:R-:W-:Y:S04]  /*2140*/  STL.64 [R1+0x68], R210 ;  /* 0x000068d201007387 */ /* 0x000fe80000100a00 */
[----:B------:R-:W-:Y:S04]  /*2150*/  STL.64 [R1+0x70], R212 ;  /* 0x000070d401007387 */ /* 0x000fe80000100a00 */
[----:B------:R0:W-:Y:S04]  /*2160*/  STL.64 [R1+0x78], R214 ;  /* 0x000078d601007387 */ /* 0x0001e80000100a00 */
[----:B0-----:R-:W2:Y:S04]  /*2170*/  LDL.LU.64 R214, [R1+0x110] ;  /* 0x0001100001d67983 */ /* 0x001ea80000300a00 */
[----:B------:R-:W2:Y:S04]  /*2180*/  LDL.LU.64 R212, [R1+0x108] ;  /* 0x0001080001d47983 */ /* 0x000ea80000300a00 */
[----:B------:R-:W2:Y:S04]  /*2190*/  LDL.LU.64 R210, [R1+0x100] ;  /* 0x0001000001d27983 */ /* 0x000ea80000300a00 */
[----:B------:R-:W2:Y:S04]  /*21a0*/  LDL.LU.64 R208, [R1+0xf8] ;  /* 0x0000f80001d07983 */ /* 0x000ea80000300a00 */
[----:B------:R-:W2:Y:S04]  /*21b0*/  LDL.LU.64 R206, [R1+0xf0] ;  /* 0x0000f00001ce7983 */ /* 0x000ea80000300a00 */
[----:B------:R-:W2:Y:S04]  /*21c0*/  LDL.LU.64 R204, [R1+0xe8] ;  /* 0x0000e80001cc7983 */ /* 0x000ea80000300a00 */
[----:B------:R-:W2:Y:S04]  /*21d0*/  LDL.LU.64 R202, [R1+0xe0] ;  /* 0x0000e00001ca7983 */ /* 0x000ea80000300a00 */
[----:B------:R-:W2:Y:S01]  /*21e0*/  LDL.LU.64 R200, [R1+0xd8] ;  /* 0x0000d80001c87983 */ /* 0x000ea20000300a00 */
[----:B------:R-:W-:Y:S01]  /*21f0*/  UIADD3 UR6, UR35, 0x182, URZ ;  /* 0x0000018223067890 */ /* 0x000fe2000fffe03f */
[----:B------:R-:W-:Y:S01]  /*2200*/  UMOV UR4, UR28 ;  /* 0x0000001c00047c82 */ /* 0x000fe20008000000 */
[----:B------:R-:W-:Y:S01]  /*2210*/  UMOV UR5, UR29 ;  /* 0x0000001d00057c82 */ /* 0x000fe20008000000 */
[----:B------:R-:W-:Y:S01]  /*2220*/  UMOV UR7, 0x80000020 ;  /* 0x8000002000077882 */ /* 0x000fe20000000000 */
[----:B------:R-:W-:Y:S01]  /*2230*/  UMOV UR12, UR28 ;  /* 0x0000001c000c7c82 */ /* 0x000fe20008000000 */
[----:B--2---:R-:W-:-:S06]  /*2240*/  WARPGROUP.ARRIVE ;  /* 0x00000000000079c5 */ /* 0x004fcc0000000000 */
[----:B------:R-:W-:Y:S01]  /*2250*/  HGMMA.64x32x16.F32 R200, gdesc[UR8], R200, gsb0 ;  /* 0x0060000008c879f0 */ /* 0x000fe200080008c8 */
[----:B------:R-:W-:Y:S02]  /*2260*/  UIADD3 UR8, UR34, 0x202, URZ ;  /* 0x0000020222087890 */ /* 0x000fe4000fffe03f */
[----:B------:R-:W-:Y:S01]  /*2270*/  UIADD3 UR34, UR34, 0x402, URZ ;  /* 0x0000040222227890 */ /* 0x000fe2000fffe03f */
[----:B------:R-:W-:Y:S02]  /*2280*/  WARPGROUP.DEPBAR.LE gsb0, 0x0 ;  /* 0x00008000000079c5 */ /* 0x000fe40000010000 */
[----:B------:R-:W-:-:S06]  /*2290*/  WARPGROUP.ARRIVE ;  /* 0x00000000000079c5 */ /* 0x000fcc0000000000 */
[----:B------:R-:W-:Y:S03]  /*22a0*/  HGMMA.64x32x16.F32 R152, gdesc[UR20], R152, gsb0 ;  /* 0x00600000149879f0 */ /* 0x000fe60008000898 */
[----:B------:R-:W-:Y:S02]  /*22b0*/  WARPGROUP.DEPBAR.LE gsb0, 0x0 ;  /* 0x00008000000079c5 */ /* 0x000fe40000010000 */
[----:B------:R-:W-:-:S06]  /*22c0*/  WARPGROUP.ARRIVE ;  /* 0x00000000000079c5 */ /* 0x000fcc0000000000 */
[----:B------:R-:W-:Y:S03]  /*22d0*/  HGMMA.64x32x16.F32 R104, gdesc[UR4], R104, gsb0 ;  /* 0x00600000046879f0 */ /* 0x000fe60008000868 */
[----:B------:R-:W-:Y:S02]  /*22e0*/  WARPGROUP.DEPBAR.LE gsb0, 0x0 ;  /* 0x00008000000079c5 */ /* 0x000fe40000010000 */
[----:B------:R-:W-:-:S06]  /*22f0*/  WARPGROUP.ARRIVE ;  /* 0x00000000000079c5 */ /* 0x000fcc0000000000 */
[----:B------:R-:W-:Y:S01]  /*2300*/  HGMMA.64x32x16.F32 R56, gdesc[UR12], R56, gsb0 ;  /* 0x006000000c3879f0 */ /* 0x000fe20008000838 */
        /* <DEDUP_REMOVED lines=12> */
[----:B------:R-:W-:Y:S03]  /*23d0*/  HGMMA.64x32x16.F32 R40, gdesc[UR12], R40, gsb0 ;  /* 0x006000000c2879f0 */ /* 0x000fe60008000828 */
        /* <DEDUP_REMOVED lines=13> */
[----:B------:R-:W-:Y:S04]  /*24b0*/  STL.64 [R1], R220 ;  /* 0x000000dc01007387 */ /* 0x000fe80000100a00 */
[----:B------:R-:W-:Y:S04]  /*24c0*/  STL.64 [R1+0x8], R222 ;  /* 0x000008de01007387 */ /* 0x000fe80000100a00 */
[----:B------:R-:W-:Y:S04]  /*24d0*/  STL.64 [R1+0x10], R224 ;  /* 0x000010e001007387 */ /* 0x000fe80000100a00 */
[----:B------:R-:W-:Y:S04]  /*24e0*/  STL.64 [R1+0x18], R226 ;  /* 0x000018e201007387 */ /* 0x000fe80000100a00 */
[----:B------:R-:W-:Y:S04]  /*24f0*/  STL.64 [R1+0x20], R228 ;  /* 0x000020e401007387 */ /* 0x000fe80000100a00 */
[----:B------:R0:W-:Y:S04]  /*2500*/  STL.64 [R1+0x28], R230 ;  /* 0x000028e601007387 */ /* 0x0001e80000100a00 */
[----:B------:R1:W-:Y:S04]  /*2510*/  STL.64 [R1+0x30], R232 ;  /* 0x000030e801007387 */ /* 0x0003e80000100a00 */
[----:B------:R1:W-:Y:S04]  /*2520*/  STL.64 [R1+0x38], R234 ;  /* 0x000038ea01007387 */ /* 0x0003e80000100a00 */
[----:B0-----:R-:W2:Y:S04]  /*2530*/  LDL.LU.64 R230, [R1+0xd0] ;  /* 0x0000d00001e67983 */ /* 0x001ea80000300a00 */
[----:B------:R-:W2:Y:S04]  /*2540*/  LDL.LU.64 R228, [R1+0xc8] ;  /* 0x0000c80001e47983 */ /* 0x000ea80000300a00 */
[----:B------:R-:W2:Y:S04]  /*2550*/  LDL.LU.64 R226, [R1+0xc0] ;  /* 0x0000c00001e27983 */ /* 0x000ea80000300a00 */
[----:B------:R-:W2:Y:S04]  /*2560*/  LDL.LU.64 R224, [R1+0xb8] ;  /* 0x0000b80001e07983 */ /* 0x000ea80000300a00 */
[----:B------:R-:W2:Y:S04]  /*2570*/  LDL.LU.64 R222, [R1+0xb0] ;  /* 0x0000b00001de7983 */ /* 0x000ea80000300a00 */
[----:B------:R-:W2:Y:S01]  /*2580*/  LDL.LU.64 R220, [R1+0xa8] ;  /* 0x0000a80001dc7983 */ /* 0x000ea20000300a00 */
        /* <DEDUP_REMOVED lines=10> */
[----:B--2---:R-:W-:-:S06]  /*2630*/  WARPGROUP.ARRIVE ;  /* 0x00000000000079c5 */ /* 0x004fcc0000000000 */
        /* <DEDUP_REMOVED lines=14> */
[----:B-1----:R-:W-:Y:S05]  /*2720*/  @!P1 BRA `(.L_x_18) ;  /* 0x0000001400389947 */ /* 0x002fea0003800000 */
[----:B------:R-:W-:Y:S01]  /*2730*/  UIADD3 UR25, UR37, 0x1, URZ ;  /* 0x0000000125197890 */ /* 0x000fe2000fffe03f */
[----:B------:R-:W-:Y:S01]  /*2740*/  IMAD.MOV.U32 R0, RZ, RZ, R5 ;  /* 0x000000ffff007224 */ /* 0x000fe200078e0005 */
[----:B------:R-:W-:Y:S02]  /*2750*/  UMOV UR24, UR37 ;  /* 0x0000002500187c82 */ /* 0x000fe40008000000 */
[----:B------:R-:W-:-:S04]  /*2760*/  UISETP.NE.AND UP0, UPT, UR25, 0x6, UPT ;  /* 0x000000061900788c */ /* 0x000fc8000bf05270 */
[----:B------:R-:W-:Y:S02]  /*2770*/  USEL UR4, URZ, 0x1, UP0 ;  /* 0x000000013f047887 */ /* 0x000fe40008000000 */
[----:B------:R-:W-:Y:S02]  /*2780*/  USEL UR25, UR25, URZ, UP0 ;  /* 0x0000003f19197287 */ /* 0x000fe40008000000 */
[----:B------:R-:W-:-:S06]  /*2790*/  ULOP3.LUT UR4, UR36, UR4, URZ, 0x3c, !UPT ;  /* 0x0000000424047292 */ /* 0x000fcc000f8e3c3f */
[----:B------:R-:W-:-:S07]  /*27a0*/  MOV R3, UR4 ;  /* 0x0000000400037c02 */ /* 0x000fce0008000f00 */
.L_x_25:
[----:B------:R-:W-:Y:S05]  /*27b0*/  @!P0 BRA `(.L_x_19) ;  /* 0x0000000000048947 */ /* 0x000fea0003800000 */
[----:B------:R-:W-:Y:S01]  /*27c0*/  BPT.TRAP 0x1 ;  /* 0x000000040000795c */ /* 0x000fe20000300000 */
.L_x_19:
[----:B------:R-:W-:Y:S01]  /*27d0*/  ULEA UR4, UR25, UR42, 0x3 ;  /* 0x0000002a19047291 */ /* 0x000fe2000f8e183f */
[----:B------:R-:W-:-:S08]  /*27e0*/  SHF.L.U32 R4, R3, 0x1f, RZ ;  /* 0x0000001f03047819 */ /* 0x000fd000000006ff */
[----:B------:R0:W1:Y:S01]  /*27f0*/  SYNCS.PHASECHK.TRANS64.TRYWAIT P1, [UR4], R4 ;  /* 0x00000004ff0075a7 */ /* 0x0000620008020144 */
[----:B------:R-:W-:Y:S05]  /*2800*/  @!P0 BRA `(.L_x_20) ;  /* 0x0000000000048947 */ /* 0x000fea0003800000 */
[----:B------:R-:W-:Y:S01]  /*2810*/  BPT.TRAP 0x1 ;  /* 0x000000040000795c */ /* 0x000fe20000300000 */
.L_x_20:
[----:B-1----:R-:W-:Y:S05]  /*2820*/  @P1 BRA `(.L_x_21) ;  /* 0x0000000000081947 */ /* 0x002fea0003800000 */
[----:B------:R-:W1:Y:S02]  /*2830*/  SYNCS.PHASECHK.TRANS64.TRYWAIT P1, [UR4], R4 ;  /* 0x00000004ff0075a7 */ /* 0x000e640008020144 */
[----:B-1----:R-:W-:Y:S05]  /*2840*/  @!P1 BRA `(.L_x_22) ;  /* 0x0000012c00ec9947 */ /* 0x002fea0003800000 */
.L_x_21:
        /* <DEDUP_REMOVED lines=8> */
[----:B--2---:R-:W2:Y:S04]  /*28d0*/  LDL.LU.64 R24, [R1+0x40] ;  /* 0x0000400001187983 */ /* 0x004ea80000300a00 */
[----:B------:R-:W2:Y:S04]  /*28e0*/  LDL.LU.64 R26, [R1+0x48] ;  /* 0x00004800011a7983 */ /* 0x000ea80000300a00 */
[----:B------:R-:W2:Y:S04]  /*28f0*/  LDL.LU.64 R28, [R1+0x50] ;  /* 0x00005000011c7983 */ /* 0x000ea80000300a00 */
[----:B------:R-:W2:Y:S04]  /*2900*/  LDL.LU.64 R30, [R1+0x58] ;  /* 0x00005800011e7983 */ /* 0x000ea80000300a00 */
[----:B------:R-:W2:Y:S04]  /*2910*/  LDL.LU.64 R32, [R1+0x60] ;  /* 0x0000600001207983 */ /* 0x000ea80000300a00 */
[----:B------:R-:W2:Y:S04]  /*2920*/  LDL.LU.64 R34, [R1+0x68] ;  /* 0x0000680001227983 */ /* 0x000ea80000300a00 */
[----:B------:R-:W2:Y:S04]  /*2930*/  LDL.LU.64 R36, [R1+0x70] ;  /* 0x0000700001247983 */ /* 0x000ea80000300a00 */
[----:B------:R-:W2:Y:S01]  /*2940*/  LDL.LU.64 R38, [R1+0x78] ;  /* 0x0000780001267983 */ /* 0x000ea20000300a00 */
[----:B------:R-:W-:-:S02]  /*2950*/  UIMAD UR26, UR25, 0x600, UR32 ;  /* 0x00000600191a78a4 */ /* 0x000fc4000f8e0220 */
[----:B------:R-:W-:Y:S01]  /*2960*/  UIMAD UR27, UR25, 0x280, UR33 ;  /* 0x00000280191b78a4 */ /* 0x000fe2000f8e0221 */
[----:B------:R-:W-:Y:S01]  /*2970*/  UMOV UR17, 0x80000020 ;  /* 0x8000002000117882 */ /* 0x000fe20000000000 */
[----:B------:R-:W-:Y:S02]  /*2980*/  UMOV UR19, 0x80000020 ;  /* 0x8000002000137882 */ /* 0x000fe40000000000 */
[----:B------:R-:W-:Y:S01]  /*2990*/  UIADD3 UR14, UR27, 0x80, URZ ;  /* 0x000000801b0e7890 */ /* 0x000fe2000fffe03f */
[----:B------:R-:W-:Y:S02]  /*29a0*/  UMOV UR16, UR26 ;  /* 0x0000001a00107c82 */ /* 0x000fe40008000000 */
[----:B------:R-:W-:Y:S01]  /*29b0*/  UMOV UR18, UR27 ;  /* 0x0000001b00127c82 */ /* 0x000fe20008000000 */
[----:B------:R-:W-:Y:S01]  /*29c0*/  UMOV UR12, UR16 ;  /* 0x00000010000c7c82 */ /* 0x000fe20008000000 */
        /* <DEDUP_REMOVED lines=14> */
[----:B--2---:R-:W-:-:S06]  /*2ab0*/  WARPGROUP.ARRIVE ;  /* 0x00000000000079c5 */ /* 0x004fcc0000000000 */
[----:B------:R-:W-:Y:S03]  /*2ac0*/  HGMMA.64x32x16.F32 R24, gdesc[UR16], R24, gsb0 ;  /* 0x00600000101879f0 */ /* 0x000fe60008000818 */
[----:B------:R-:W-:Y:S02]  /*2ad0*/  WARPGROUP.DEPBAR.LE gsb0, 0x0 ;  /* 0x00008000000079c5 */ /* 0x000fe40000010000 */
[----:B------:R-:W-:Y:S01]  /*2ae0*/  WARPGROUP.ARRIVE ;  /* 0x00000000000079c5 */ /* 0x000fe20000000000 */
[----:B------:R2:W-:Y:S01]  /*2af0*/  STL.64 [R1+0x40], R24 ;  /* 0x0000401801007387 */ /* 0x0005e20000100a00 */
[----:B------:R-:W-:Y:S01]  /*2b00*/  IMAD.MOV.U32 R235, RZ, RZ, R34 ;  /* 0x000000ffffeb7224 */ /* 0x000fe200078e0022 */
[----:B------:R-:W-:Y:S01]  /*2b10*/  MOV R23, R38 ;  /* 0x0000002600177202 */ /* 0x000fe20000000f00 */
[----:B------:R-:W-:Y:S01]  /*2b20*/  IMAD.MOV.U32 R234, RZ, RZ, R35 ;  /* 0x000000ffffea7224 */ /* 0x000fe200078e0023 */
[----:B------:R3:W-:Y:S01]  /*2b30*/  STL.64 [R1+0x48], R26 ;  /* 0x0000481a01007387 */ /* 0x0007e20000100a00 */
[----:B------:R-:W-:Y:S01]  /*2b40*/  HGMMA.64x32x16.F32 R200, gdesc[UR12], R200, gsb0 ;  /* 0x006000000cc879f0 */ /* 0x000fe200080008c8 */
[----:B------:R-:W-:-:S02]  /*2b50*/  IMAD.MOV.U32 R232, RZ, RZ, R36 ;  /* 0x000000ffffe87224 */ /* 0x000fc400078e0024 */
[----:B------:R4:W-:Y:S01]  /*2b60*/  STL.64 [R1+0x50], R28 ;  /* 0x0000501c01007387 */ /* 0x0009e20000100a00 */
[----:B------:R-:W-:Y:S02]  /*2b70*/  IMAD.MOV.U32 R233, RZ, RZ, R37 ;  /* 0x000000ffffe97224 */ /* 0x000fe400078e0025 */
[----:B------:R-:W-:Y:S01]  /*2b80*/  IMAD.MOV.U32 R22, RZ, RZ, R39 ;  /* 0x000000ffff167224 */ /* 0x000fe200078e0027 */
[----:B------:R0:W-:Y:S04]  /*2b90*/  STL.64 [R1+0x58], R30 ;  /* 0x0000581e01007387 */ /* 0x0001e80000100a00 */
[----:B------:R1:W-:Y:S04]  /*2ba0*/  STL.64 [R1+0x60], R32 ;  /* 0x0000602001007387 */ /* 0x0003e80000100a00 */
[----:B--2---:R-:W2:Y:S04]  /*2bb0*/  LDL.LU.64 R24, [R1] ;  /* 0x0000000001187983 */ /* 0x004ea80000300a00 */
[----:B---3--:R-:W2:Y:S04]  /*2bc0*/  LDL.LU.64 R26, [R1+0x8] ;  /* 0x00000800011a7983 */ /* 0x008ea80000300a00 */
[----:B----4-:R-:W2:Y:S04]  /*2bd0*/  LDL.LU.64 R28, [R1+0x10] ;  /* 0x00001000011c7983 */ /* 0x010ea80000300a00 */
[----:B0-----:R-:W2:Y:S04]  /*2be0*/  LDL.LU.64 R30, [R1+0x18] ;  /* 0x00001800011e7983 */ /* 0x001ea80000300a00 */
[----:B-1----:R-:W2:Y:S04]  /*2bf0*/  LDL.LU.64 R32, [R1+0x20] ;  /* 0x0000200001207983 */ /* 0x002ea80000300a00 */
[----:B------:R-:W2:Y:S04]  /*2c00*/  LDL.LU.64 R34, [R1+0x28] ;  /* 0x0000280001227983 */ /* 0x000ea80000300a00 */
[----:B------:R-:W2:Y:S04]  /*2c10*/  LDL.LU.64 R36, [R1+0x30] ;  /* 0x0000300001247983 */ /* 0x000ea80000300a00 */
[----:B------:R-:W2:Y:S01]  /*2c20*/  LDL.LU.64 R38, [R1+0x38] ;  /* 0x0000380001267983 */ /* 0x000ea20000300a00 */
[----:B------:R-:W-:-:S02]  /*2c30*/  WARPGROUP.DEPBAR.LE gsb0, 0x0 ;  /* 0x00008000000079c5 */ /* 0x000fc40000010000 */
[----:B------:R-:W-:-:S06]  /*2c40*/  WARPGROUP.ARRIVE ;  /* 0x00000000000079c5 */ /* 0x000fcc0000000000 */
[----:B------:R-:W-:Y:S01]  /*2c50*/  HGMMA.64x32x16.F32 R152, gdesc[UR8], R152, gsb0 ;  /* 0x00600000089879f0 */ /* 0x000fe20008000898 */
[----:B------:R-:W-:Y:S02]  /*2c60*/  UIADD3 UR8, UR26, 0x200, URZ ;  /* 0x000002001a087890 */ /* 0x000fe4000fffe03f */
        /* <DEDUP_REMOVED lines=28> */
[----:B------:R-:W-:Y:S03]  /*2e30*/  HGMMA.64x32x16.F32 R184, gdesc[UR12], R184, gsb0 ;  /* 0x006000000cb879f0 */ /* 0x000fe600080008b8 */
[----:B------:R-:W-:Y:S02]  /*2e40*/  WARPGROUP.DEPBAR.LE gsb0, 0x0 ;  /* 0x00008000000079c5 */ /* 0x000fe40000010000 */
[----:B--2---:R-:W-:-:S06]  /*2e50*/  WARPGROUP.ARRIVE ;  /* 0x00000000000079c5 */ /* 0x004fcc0000000000 */
[----:B------:R-:W-:Y:S01]  /*2e60*/  HGMMA.64x32x16.F32 R24, gdesc[UR16], R24, gsb0 ;  /* 0x00600000101879f0 */ /* 0x000fe20008000818 */
[----:B------:R-:W-:Y:S01]  /*2e70*/  UMOV UR16, UR4 ;  /* 0x0000000400107c82 */ /* 0x000fe20008000000 */
[----:B------:R-:W-:Y:S01]  /*2e80*/  UMOV UR17, 0x80000020 ;  /* 0x8000002000117882 */ /* 0x000fe20000000000 */
[----:B------:R-:W-:Y:S02]  /*2e90*/  WARPGROUP.DEPBAR.LE gsb0, 0x0 ;  /* 0x00008000000079c5 */ /* 0x000fe40000010000 */
[----:B------:R-:W-:Y:S01]  /*2ea0*/  WARPGROUP.ARRIVE ;  /* 0x00000000000079c5 */ /* 0x000fe20000000000 */
[----:B------:R-:W-:Y:S01]  /*2eb0*/  IMAD.MOV.U32 R6, RZ, RZ, R38 ;  /* 0x000000ffff067224 */ /* 0x000fe200078e0026 */
[----:B------:R-:W-:Y:S01]  /*2ec0*/  MOV R7, R37 ;  /* 0x0000002500077202 */ /* 0x000fe20000000f00 */
[----:B------:R-:W-:Y:S01]  /*2ed0*/  IMAD.MOV.U32 R4, RZ, RZ, R39 ;  /* 0x000000ffff047224 */ /* 0x000fe200078e0027 */
[----:B------:R-:W-:Y:S01]  /*2ee0*/  MOV R12, R32 ;  /* 0x00000020000c7202 */ /* 0x000fe20000000f00 */
[----:B------:R-:W-:Y:S01]  /*2ef0*/  IMAD.MOV.U32 R8, RZ, RZ, R36 ;  /* 0x000000ffff087224 */ /* 0x000fe200078e0024 */
[----:B------:R-:W-:Y:S01]  /*2f00*/  HGMMA.64x32x16.F32 R216, gdesc[UR16], R216, gsb0 ;  /* 0x0060000010d879f0 */ /* 0x000fe200080008d8 */
[----:B------:R-:W2:Y:S01]  /*2f10*/  LDL.LU.64 R38, [R1+0x110] ;  /* 0x0001100001267983 */ /* 0x000ea20000300a00 */
[----:B------:R-:W-:Y:S01]  /*2f20*/  IMAD.MOV.U32 R10, RZ, RZ, R34 ;  /* 0x000000ffff0a7224 */ /* 0x000fe200078e0022 */
[----:B------:R-:W-:Y:S01]  /*2f30*/  MOV R18, R27 ;  /* 0x0000001b00127202 */ /* 0x000fe20000000f00 */
[----:B------:R-:W-:Y:S01]  /*2f40*/  IMAD.MOV.U32 R9, RZ, RZ, R35 ;  /* 0x000000ffff097224 */ /* 0x000fe200078e0023 */
[----:B------:R-:W2:Y:S01]  /*2f50*/  LDL.LU.64 R36, [R1+0x108] ;  /* 0x0001080001247983 */ /* 0x000ea20000300a00 */
[----:B------:R-:W-:-:S02]  /*2f60*/  IMAD.MOV.U32 R11, RZ, RZ, R33 ;  /* 0x000000ffff0b7224 */ /* 0x000fc400078e0021 */
[----:B------:R-:W-:Y:S01]  /*2f70*/  IMAD.MOV.U32 R14, RZ, RZ, R30 ;  /* 0x000000ffff0e7224 */ /* 0x000fe200078e001e */
[----:B------:R-:W2:Y:S01]  /*2f80*/  LDL.LU.64 R34, [R1+0x100] ;  /* 0x0001000001227983 */ /* 0x000ea20000300a00 */
[----:B------:R-:W-:Y:S02]  /*2f90*/  IMAD.MOV.U32 R13, RZ, RZ, R31 ;  /* 0x000000ffff0d7224 */ /* 0x000fe400078e001f */
[----:B------:R-:W-:Y:S01]  /*2fa0*/  IMAD.MOV.U32 R17, RZ, RZ, R28 ;  /* 0x000000ffff117224 */ /* 0x000fe200078e001c */
[----:B------:R-:W2:Y:S01]  /*2fb0*/  LDL.LU.64 R32, [R1+0xf8] ;  /* 0x0000f80001207983 */ /* 0x000ea20000300a00 */
[----:B------:R-:W-:Y:S02]  /*2fc0*/  IMAD.MOV.U32 R15, RZ, RZ, R29 ;  /* 0x000000ffff0f7224 */ /* 0x000fe400078e001d */
[----:B------:R-:W-:Y:S01]  /*2fd0*/  IMAD.MOV.U32 R19, RZ, RZ, R26 ;  /* 0x000000ffff137224 */ /* 0x000fe200078e001a */
[----:B------:R-:W2:Y:S01]  /*2fe0*/  LDL.LU.64 R30, [R1+0xf0] ;  /* 0x0000f000011e7983 */ /* 0x000ea20000300a00 */
[----:B------:R-:W-:-:S02]  /*2ff0*/  IMAD.MOV.U32 R21, RZ, RZ, R24 ;  /* 0x000000ffff157224 */ /* 0x000fc400078e0018 */
[----:B------:R-:W-:Y:S01]  /*3000*/  IMAD.MOV.U32 R20, RZ, RZ, R25 ;  /* 0x000000ffff147224 */ /* 0x000fe200078e0019 */
[----:B------:R-:W2:Y:S04]  /*3010*/  LDL.LU.64 R28, [R1+0xe8] ;  /* 0x0000e800011c7983 */ /* 0x000ea80000300a00 */
[----:B------:R-:W2:Y:S04]  /*3020*/  LDL.LU.64 R26, [R1+0xe0] ;  /* 0x0000e000011a7983 */ /* 0x000ea80000300a00 */
[----:B------:R-:W2:Y:S01]  /*3030*/  LDL.LU.64 R24, [R1+0xd8] ;  /* 0x0000d80001187983 */ /* 0x000ea20000300a00 */
[----:B------:R-:W-:-:S03]  /*3040*/  WARPGROUP.DEPBAR.LE gsb0, 0x0 ;  /* 0x00008000000079c5 */ /* 0x000fc60000010000 */
[----:B------:R-:W-:Y:S04]  /*3050*/  STL.64 [R1+0xd0], R230 ;  /* 0x0000d0e601007387 */ /* 0x000fe80000100a00 */
[----:B------:R-:W-:Y:S04]  /*3060*/  STL.64 [R1+0xc8], R228 ;  /* 0x0000c8e401007387 */ /* 0x000fe80000100a00 */
[----:B------:R-:W-:Y:S04]  /*3070*/  STL.64 [R1+0xc0], R226 ;  /* 0x0000c0e201007387 */ /* 0x000fe80000100a00 */
[----:B------:R-:W-:Y:S04]  /*3080*/  STL.64 [R1+0xb8], R224 ;  /* 0x0000b8e001007387 */ /* 0x000fe80000100a00 */
[----:B------:R-:W-:Y:S04]  /*3090*/  STL.64 [R1+0xb0], R222 ;  /* 0x0000b0de01007387 */ /* 0x000fe80000100a00 */
[----:B------:R0:W-:Y:S04]  /*30a0*/  STL.64 [R1+0xa8], R220 ;  /* 0x0000a8dc01007387 */ /* 0x0001e80000100a00 */
[----:B0-----:R-:W3:Y:S04]  /*30b0*/  LDL.LU R220, [R1+0x40] ;  /* 0x0000400001dc7983 */ /* 0x001ee80000300800 */
[----:B------:R-:W3:Y:S04]  /*30c0*/  LDL.LU R221, [R1+0x44] ;  /* 0x0000440001dd7983 */ /* 0x000ee80000300800 */
[----:B------:R-:W3:Y:S04]  /*30d0*/  LDL.LU R222, [R1+0x48] ;  /* 0x0000480001de7983 */ /* 0x000ee80000300800 */
[----:B------:R-:W3:Y:S04]  /*30e0*/  LDL.LU R223, [R1+0x4c] ;  /* 0x00004c0001df7983 */ /* 0x000ee80000300800 */
[----:B------:R-:W3:Y:S04]  /*30f0*/  LDL.LU R224, [R1+0x50] ;  /* 0x0000500001e07983 */ /* 0x000ee80000300800 */
[----:B------:R-:W3:Y:S04]  /*3100*/  LDL.LU R225, [R1+0x54] ;  /* 0x0000540001e17983 */ /* 0x000ee80000300800 */
[----:B------:R-:W3:Y:S04]  /*3110*/  LDL.LU R226, [R1+0x58] ;  /* 0x0000580001e27983 */ /* 0x000ee80000300800 */
[----:B------:R-:W3:Y:S04]  /*3120*/  LDL.LU R227, [R1+0x5c] ;  /* 0x00005c0001e37983 */ /* 0x000ee80000300800 */
[----:B------:R-:W3:Y:S04]  /*3130*/  LDL.LU R228, [R1+0x60] ;  /* 0x0000600001e47983 */ /* 0x000ee80000300800 */
[----:B------:R-:W3:Y:S01]  /*3140*/  LDL.LU R229, [R1+0x64] ;  /* 0x0000640001e57983 */ /* 0x000ee20000300800 */
[----:B------:R-:W-:Y:S01]  /*3150*/  WARPGROUP.ARRIVE ;  /* 0x00000000000079c5 */ /* 0x000fe20000000000 */
[----:B------:R-:W-:Y:S01]  /*3160*/  UMOV UR12, UR16 ;  /* 0x00000010000c7c82 */ /* 0x000fe20008000000 */
[----:B------:R-:W-:-:S04]  /*3170*/  UMOV UR13, UR17 ;  /* 0x00000011000d7c82 */ /* 0x000fc80008000000 */
[----:B------:R-:W-:Y:S01]  /*3180*/  HGMMA.64x32x16.F32 R168, gdesc[UR12], R168, gsb0 ;  /* 0x006000000ca879f0 */ /* 0x000fe200080008a8 */
[----:B------:R-:W-:Y:S01]  /*3190*/  UMOV UR8, UR16 ;  /* 0x0000001000087c82 */ /* 0x000fe20008000000 */
[----:B------:R-:W-:Y:S01]  /*31a0*/  UMOV UR9, UR17 ;  /* 0x0000001100097c82 */ /* 0x000fe20008000000 */
[----:B------:R-:W-:Y:S02]  /*31b0*/  WARPGROUP.DEPBAR.LE gsb0, 0x0 ;  /* 0x00008000000079c5 */ /* 0x000fe40000010000 */
[----:B------:R-:W-:-:S06]  /*31c0*/  WARPGROUP.ARRIVE ;  /* 0x00000000000079c5 */ /* 0x000fcc0000000000 */
        /* <DEDUP_REMOVED lines=9> */
[----:B--2---:R-:W-:-:S06]  /*3260*/  WARPGROUP.ARRIVE ;  /* 0x00000000000079c5 */ /* 0x004fcc0000000000 */
[----:B------:R-:W-:Y:S01]  /*3270*/  HGMMA.64x32x16.F32 R24, gdesc[UR16], R24, gsb0 ;  /* 0x00600000101879f0 */ /* 0x000fe20008000818 */
[----:B------:R-:W-:Y:S02]  /*3280*/  IMAD.MOV.U32 R230, RZ, RZ, R235 ;  /* 0x000000ffffe67224 */ /* 0x000fe400078e00eb */
[----:B------:R-:W-:Y:S01]  /*3290*/  IMAD.MOV.U32 R231, RZ, RZ, R234 ;  /* 0x000000ffffe77224 */ /* 0x000fe200078e00ea */
[----:B------:R-:W-:Y:S01]  /*32a0*/  MOV R234, R23 ;  /* 0x0000001700ea7202 */ /* 0x000fe20000000f00 */
[----:B------:R-:W-:Y:S01]  /*32b0*/  IMAD.MOV.U32 R235, RZ, RZ, R22 ;  /* 0x000000ffffeb7224 */ /* 0x000fe200078e0016 */
[----:B------:R-:W-:Y:S02]  /*32c0*/  UIADD3 UR8, UR26, 0x2, URZ ;  /* 0x000000021a087890 */ /* 0x000fe4000fffe03f */
[----:B------:R-:W-:Y:S01]  /*32d0*/  UIADD3 UR4, UR27, 0x2, URZ ;  /* 0x000000021b047890 */ /* 0x000fe2000fffe03f */
[----:B------:R-:W-:Y:S01]  /*32e0*/  UMOV UR17, 0x80000020 ;  /* 0x8000002000117882 */ /* 0x000fe20000000000 */
[----:B------:R-:W-:-:S03]  /*32f0*/  UMOV UR19, 0x80000020 ;  /* 0x8000002000137882 */ /* 0x000fc60000000000 */
[----:B------:R-:W-:Y:S02]  /*3300*/  UMOV UR16, UR8 ;  /* 0x0000000800107c82 */ /* 0x000fe40008000000 */
[----:B------:R-:W-:Y:S01]  /*3310*/  UMOV UR18, UR4 ;  /* 0x0000000400127c82 */ /* 0x000fe20008000000 */
[----:B------:R-:W-:Y:S02]  /*3320*/  WARPGROUP.DEPBAR.LE gsb0, 0x0 ;  /* 0x00008000000079c5 */ /* 0x000fe40000010000 */
[----:B---3--:R-:W-:-:S06]  /*3330*/  WARPGROUP.ARRIVE ;  /* 0x00000000000079c5 */ /* 0x008fcc0000000000 */
[----:B------:R-:W-:Y:S01]  /*3340*/  HGMMA.64x32x16.F32 R220, gdesc[UR16], R220, gsb0 ;  /* 0x0060000010dc79f0 */ /* 0x000fe200080008dc */
[----:B------:R-:W-:Y:S01]  /*3350*/  UIADD3 UR14, UR27, 0x82, URZ ;  /* 0x000000821b0e7890 */ /* 0x000fe2000fffe03f */
[----:B------:R-:W-:Y:S01]  /*3360*/  UMOV UR12, UR16 ;  /* 0x00000010000c7c82 */ /* 0x000fe20008000000 */
[----:B------:R-:W-:Y:S01]  /*3370*/  UMOV UR13, UR17 ;  /* 0x00000011000d7c82 */ /* 0x000fe20008000000 */
[----:B------:R-:W-:Y:S01]  /*3380*/  UMOV UR15, 0x80000020 ;  /* 0x80000020000f7882 */ /* 0x000fe20000000000 */
[----:B------:R-:W-:Y:S02]  /*3390*/  WARPGROUP.DEPBAR.LE gsb0, 0x0 ;  /* 0x00008000000079c5 */ /* 0x000fe40000010000 */
[----:B------:R-:W-:-:S06]  /*33a0*/  WARPGROUP.ARRIVE ;  /* 0x00000000000079c5 */ /* 0x000fcc0000000000 */
        /* <DEDUP_REMOVED lines=23> */
[----:B------:R-:W-:-:S06]  /*3520*/  UMOV UR21, 0x80000020 ;  /* 0x8000002000157882 */ /* 0x000fcc0000000000 */
        /* <DEDUP_REMOVED lines=16> */
[----:B------:R0:W-:Y:S01]  /*3630*/  STL.64 [R1+0x40], R220 ;  /* 0x000040dc01007387 */ /* 0x0001e20000100a00 */
[----:B------:R-:W-:Y:S02]  /*3640*/  WARPGROUP.DEPBAR.LE gsb0, 0x0 ;  /* 0x00008000000079c5 */ /* 0x000fe40000010000 */
[----:B------:R-:W-:-:S06]  /*3650*/  WARPGROUP.ARRIVE ;  /* 0x00000000000079c5 */ /* 0x000fcc0000000000 */
[----:B------:R-:W-:Y:S01]  /*3660*/  HGMMA.64x32x16.F32 R184, gdesc[UR12], R184, gsb0 ;  /* 0x006000000cb879f0 */ /* 0x000fe200080008b8 */
[----:B------:R1:W-:Y:S04]  /*3670*/  STL.64 [R1+0x48], R222 ;  /* 0x000048de01007387 */ /* 0x0003e80000100a00 */
[----:B------:R2:W-:Y:S04]  /*3680*/  STL.64 [R1+0x50], R224 ;  /* 0x000050e001007387 */ /* 0x0005e80000100a00 */
[----:B------:R-:W-:Y:S04]  /*3690*/  STL.64 [R1+0x58], R226 ;  /* 0x000058e201007387 */ /* 0x000fe80000100a00 */
[----:B------:R3:W-:Y:S01]  /*36a0*/  STL.64 [R1+0x60], R228 ;  /* 0x000060e401007387 */ /* 0x0007e20000100a00 */
[----:B0-----:R-:W-:-:S03]  /*36b0*/  IMAD.MOV.U32 R220, RZ, RZ, R21 ;  /* 0x000000ffffdc7224 */ /* 0x001fc600078e0015 */
[----:B------:R-:W-:Y:S01]  /*36c0*/  STL.64 [R1+0x68], R230 ;  /* 0x000068e601007387 */ /* 0x000fe20000100a00 */
[----:B------:R-:W-:Y:S01]  /*36d0*/  IMAD.MOV.U32 R221, RZ, RZ, R20 ;  /* 0x000000ffffdd7224 */ /* 0x000fe200078e0014 */
[----:B-1----:R-:W-:Y:S02]  /*36e0*/  MOV R223, R18 ;  /* 0x0000001200df7202 */ /* 0x002fe40000000f00 */
[----:B------:R0:W-:Y:S01]  /*36f0*/  STL.64 [R1+0x70], R232 ;  /* 0x000070e801007387 */ /* 0x0001e20000100a00 */
[----:B------:R-:W-:Y:S02]  /*3700*/  IMAD.MOV.U32 R222, RZ, RZ, R19 ;  /* 0x000000ffffde7224 */ /* 0x000fe400078e0013 */
[----:B--2---:R-:W-:Y:S01]  /*3710*/  IMAD.MOV.U32 R224, RZ, RZ, R17 ;  /* 0x000000ffffe07224 */ /* 0x004fe200078e0011 */
[----:B------:R1:W-:Y:S01]  /*3720*/  STL.64 [R1+0x78], R234 ;  /* 0x000078ea01007387 */ /* 0x0003e20000100a00 */
[----:B------:R-:W-:Y:S01]  /*3730*/  IMAD.MOV.U32 R225, RZ, RZ, R15 ;  /* 0x000000ffffe17224 */ /* 0x000fe200078e000f */
[----:B---3--:R-:W-:Y:S01]  /*3740*/  MOV R228, R12 ;  /* 0x0000000c00e47202 */ /* 0x008fe20000000f00 */
[----:B------:R-:W-:-:S02]  /*3750*/  IMAD.MOV.U32 R226, RZ, RZ, R14 ;  /* 0x000000ffffe27224 */ /* 0x000fc400078e000e */
[----:B------:R-:W-:Y:S02]  /*3760*/  IMAD.MOV.U32 R227, RZ, RZ, R13 ;  /* 0x000000ffffe37224 */ /* 0x000fe400078e000d */
[----:B------:R-:W-:Y:S01]  /*3770*/  IMAD.MOV.U32 R229, RZ, RZ, R11 ;  /* 0x000000ffffe57224 */ /* 0x000fe200078e000b */
[----:B0-----:R-:W-:Y:S01]  /*3780*/  MOV R233, R7 ;  /* 0x0000000700e97202 */ /* 0x001fe20000000f00 */
[----:B------:R-:W-:Y:S02]  /*3790*/  IMAD.MOV.U32 R230, RZ, RZ, R10 ;  /* 0x000000ffffe67224 */ /* 0x000fe400078e000a */
[----:B------:R-:W-:Y:S02]  /*37a0*/  IMAD.MOV.U32 R231, RZ, RZ, R9 ;  /* 0x000000ffffe77224 */ /* 0x000fe400078e0009 */
[----:B------:R-:W-:Y:S02]  /*37b0*/  IMAD.MOV.U32 R232, RZ, RZ, R8 ;  /* 0x000000ffffe87224 */ /* 0x000fe400078e0008 */
[----:B-1----:R-:W-:-:S02]  /*37c0*/  IMAD.MOV.U32 R234, RZ, RZ, R6 ;  /* 0x000000ffffea7224 */ /* 0x002fc400078e0006 */
[----:B------:R-:W-:Y:S01]  /*37d0*/  IMAD.MOV.U32 R235, RZ, RZ, R4 ;  /* 0x000000ffffeb7224 */ /* 0x000fe200078e0004 */
[----:B------:R-:W-:Y:S01]  /*37e0*/  UMOV UR16, UR20 ;  /* 0x0000001400107c82 */ /* 0x000fe20008000000 */
[----:B------:R-:W-:Y:S01]  /*37f0*/  UMOV UR17, UR21 ;  /* 0x0000001500117c82 */ /* 0x000fe20008000000 */
[----:B------:R-:W-:-:S03]  /*3800*/  WARPGROUP.DEPBAR.LE gsb0, 0x0 ;  /* 0x00008000000079c5 */ /* 0x000fc60000010000 */
        /* <DEDUP_REMOVED lines=17> */
[----:B------:R-:W-:Y:S01]  /*3920*/  UIADD3 UR26, UR26, 0x402, URZ ;  /* 0x000004021a1a7890 */ /* 0x000fe2000fffe03f */
[----:B------:R-:W-:-:S06]  /*3930*/  UMOV UR17, 0x80000020 ;  /* 0x8000002000117882 */ /* 0x000fcc0000000000 */
        /* <DEDUP_REMOVED lines=19> */
[----:B------:R-:W-:Y:S01]  /*3a70*/  UMOV UR19, UR23 ;  /* 0x0000001700137c82 */ /* 0x000fe20008000000 */
[----:B------:R-:W-:Y:S02]  /*3a80*/  WARPGROUP.DEPBAR.LE gsb0, 0x0 ;  /* 0x00008000000079c5 */ /* 0x000fe40000010000 */
[----:B------:R-:W-:-:S06]  /*3a90*/  WARPGROUP.ARRIVE ;  /* 0x00000000000079c5 */ /* 0x000fcc0000000000 */
[----:B------:R-:W-:Y:S03]  /*3aa0*/  HGMMA.64x32x16.F32 R24, gdesc[UR16], R24, gsb0 ;  /* 0x00600000101879f0 */ /* 0x000fe60008000818 */
[----:B------:R-:W-:Y:S02]  /*3ab0*/  WARPGROUP.DEPBAR.LE gsb0, 0x0 ;  /* 0x00008000000079c5 */ /* 0x000fe40000010000 */
[----:B-1----:R-:W-:Y:S05]  /*3ac0*/  @!P0 BRA `(.L_x_23) ;  /* 0x0000000000048947 */ /* 0x002fea0003800000 */
[----:B------:R-:W-:Y:S01]  /*3ad0*/  BPT.TRAP 0x1 ;  /* 0x000000040000795c */ /* 0x000fe20000300000 */
.L_x_23:
[----:B------:R-:W-:Y:S02]  /*3ae0*/  UISETP.GT.U32.AND UP0, UPT, UR38, 0x1, UPT ;  /* 0x000000012600788c */ /* 0x000fe4000bf04070 */
[----:B------:R-:W-:-:S04]  /*3af0*/  ULEA UR4, UR24, UR42, 0x3 ;  /* 0x0000002a18047291 */ /* 0x000fc8000f8e183f */
[----:B------:R-:W-:Y:S01]  /*3b00*/  UIADD3 UR4, UR4, 0x30, URZ ;  /* 0x0000003004047890 */ /* 0x000fe2000fffe03f */
[----:B------:R-:W-:-:S03]  /*3b10*/  PLOP3.LUT P1, PT, PT, PT, UP0, 0x80, 0x0 ;  /* 0x000000000000781c */ /* 0x000fc60003f2f008 */
[----:B------:R-:W-:-:S09]  /*3b20*/  UPRMT UR4, URZ, 0x654, UR4 ;  /* 0x000006543f047896 */ /* 0x000fd20008000004 */
[----:B------:R-:W-:Y:S01]  /*3b30*/  SYNCS.ARRIVE.TRANS64.RED.A1T0 RZ, [UR4], RZ ;  /* 0x000000ffffff79a7 */ /* 0x000fe20008100404 */
[----:B------:R-:W-:Y:S05]  /*3b40*/  @P1 BRA `(.L_x_24) ;  /* 0x0000000000041947 */ /* 0x000fea0003800000 */
[----:B------:R-:W-:Y:S01]  /*3b50*/  BPT.TRAP 0x1 ;  /* 0x000000040000795c */ /* 0x000fe20000300000 */
.L_x_24:
[----:B------:R-:W-:Y:S01]  /*3b60*/  UIADD3 UR25, UR25, 0x1, URZ ;  /* 0x0000000119197890 */ /* 0x000fe2000fffe03f */
[C---:B------:R-:W-:Y:S01]  /*3b70*/  ISETP.GT.AND P1, PT, R0.reuse, 0x1, PT ;  /* 0x000000010000780c */ /* 0x040fe20003f24270 */
[----:B------:R-:W-:Y:S01]  /*3b80*/  UIADD3 UR24, UR24, 0x1, URZ ;  /* 0x0000000118187890 */ /* 0x000fe2000fffe03f */
[----:B------:R-:W-:Y:S01]  /*3b90*/  VIADD R0, R0, 0xffffffff ;  /* 0xffffffff00007836 */ /* 0x000fe20000000000 */
[----:B------:R-:W-:Y:S02]  /*3ba0*/  UISETP.NE.AND UP0, UPT, UR25, 0x6, UPT ;  /* 0x000000061900788c */ /* 0x000fe4000bf05270 */
[----:B------:R-:W-:Y:S02]  /*3bb0*/  UISETP.NE.AND UP1, UPT, UR24, 0x6, UPT ;  /* 0x000000061800788c */ /* 0x000fe4000bf25270 */
[----:B------:R-:W-:Y:S02]  /*3bc0*/  USEL UR4, URZ, 0x1, UP0 ;  /* 0x000000013f047887 */ /* 0x000fe40008000000 */
[----:B------:R-:W-:-:S02]  /*3bd0*/  USEL UR25, UR25, URZ, UP0 ;  /* 0x0000003f19197287 */ /* 0x000fc40008000000 */
[----:B------:R-:W-:Y:S02]  /*3be0*/  USEL UR24, UR24, URZ, UP1 ;  /* 0x0000003f18187287 */ /* 0x000fe40008800000 */
[----:B------:R-:W-:Y:S01]  /*3bf0*/  LOP3.LUT R3, R3, UR4, RZ, 0x3c, !PT ;  /* 0x0000000403037c12 */ /* 0x000fe2000f8e3cff */
[----:B------:R-:W-:Y:S09]  /*3c00*/  @P1 BRA `(.L_x_25) ;  /* 0xffffffe800e81947 */ /* 0x000ff2000383ffff */
.L_x_18:
[----:B------:R-:W0:Y:S02]  /*3c10*/  LDC R0, c[0x0][0x28c] ;  /* 0x0000a300ff007b82 */ /* 0x000e240000000800 */
[----:B0-----:R-:W-:-:S13]  /*3c20*/  ISETP.GE.AND P1, PT, R0, 0x1, PT ;  /* 0x000000010000780c */ /* 0x001fda0003f26270 */
[----:B------:R-:W-:Y:S05]  /*3c30*/  @!P1 BRA `(.L_x_26) ;  /* 0x0000000000389947 */ /* 0x000fea0003800000 */
[----:B------:R-:W-:Y:S05]  /*3c40*/  @!P0 BRA `(.L_x_27) ;  /* 0x0000000000048947 */ /* 0x000fea0003800000 */
[----:B------:R-:W-:Y:S01]  /*3c50*/  BPT.TRAP 0x1 ;  /* 0x000000040000795c */ /* 0x000fe20000300000 */
.L_x_27:
[----:B------:R-:W-:Y:S01]  /*3c60*/  VIADD R0, R5, UR37 ;  /* 0x0000002505007c36 */ /* 0x000fe20008000000 */
[----:B------:R-:W-:-:S03]  /*3c70*/  UISETP.GT.U32.AND UP0, UPT, UR38, 0x1, UPT ;  /* 0x000000012600788c */ /* 0x000fc6000bf04070 */
[----:B------:R-:W-:-:S03]  /*3c80*/  IMAD.WIDE.U32 R4, R0, -0x55555555, RZ ;  /* 0xaaaaaaab00047825 */ /* 0x000fc600078e00ff */
[----:B------:R-:W-:Y:S02]  /*3c90*/  PLOP3.LUT P0, PT, PT, PT, UP0, 0x80, 0x0 ;  /* 0x000000000000781c */ /* 0x000fe40003f0f008 */
[----:B------:R-:W-:-:S05]  /*3ca0*/  SHF.R.U32.HI R4, RZ, 0x2, R5 ;  /* 0x00000002ff047819 */ /* 0x000fca0000011605 */
[----:B------:R-:W-:-:S05]  /*3cb0*/  IMAD R0, R4, -0x6, R0 ;  /* 0xfffffffa04007824 */ /* 0x000fca00078e0200 */
[----:B------:R-:W-:-:S04]  /*3cc0*/  LEA R0, R0, UR42, 0x3 ;  /* 0x0000002a00007c11 */ /* 0x000fc8000f8e18ff */
[----:B------:R-:W-:-:S04]  /*3cd0*/  IADD3 R0, R0, 0x30, RZ ;  /* 0x0000003000007810 */ /* 0x000fc80007ffe0ff */
[----:B------:R-:W-:-:S04]  /*3ce0*/  PRMT R0, RZ, 0x654, R0 ;  /* 0x00000654ff007816 */ /* 0x000fc80000000000 */
[----:B------:R0:W-:Y:S01]  /*3cf0*/  SYNCS.ARRIVE.TRANS64.RED.A1T0 RZ, [R0+URZ], RZ ;  /* 0x000000ff00ff79a7 */ /* 0x0001e2000810043f */
[----:B------:R-:W-:Y:S05]  /*3d00*/  @P0 BRA `(.L_x_26) ;  /* 0x0000000000040947 */ /* 0x000fea0003800000 */
[----:B------:R-:W-:Y:S01]  /*3d10*/  BPT.TRAP 0x1 ;  /* 0x000000040000795c */ /* 0x000fe20000300000 */
.L_x_26:
[----:B------:R-:W1:Y:S01]  /*3d20*/  S2R R5, SR_TID.X ;  /* 0x0000000000057919 */ /* 0x000e620000002100 */
[----:B------:R-:W-:Y:S02]  /*3d30*/  UIMAD UR43, UR43, 0xa0, URZ ;  /* 0x000000a02b2b78a4 */ /* 0x000fe4000f8e023f */
[----:B------:R-:W-:Y:S01]  /*3d40*/  USHF.R.S32.HI UR10, URZ, 0x1f, UR40 ;  /* 0x0000001f3f0a7899 */ /* 0x000fe20008011428 */
[----:B0-----:R-:W0:Y:S01]  /*3d50*/  S2R R0, SR_TID.X ;  /* 0x0000000000007919 */ /* 0x001e220000002100 */
[----:B------:R-:W-:Y:S01]  /*3d60*/  ULDC.64 UR8, c[0x0][0x5d0] ;  /* 0x0001740000087ab9 */ /* 0x000fe20000000a00 */
[----:B------:R-:W-:Y:S01]  /*3d70*/  UIMAD.WIDE UR6, UR44, 0x180, URZ ;  /* 0x000001802c0678a5 */ /* 0x000fe2000f8e023f */
[----:B------:R-:W-:Y:S01]  /*3d80*/  IMAD.U32 R236, RZ, RZ, UR43 ;  /* 0x0000002bffec7e24 */ /* 0x000fe2000f8e00ff */
[----:B------:R-:W-:Y:S02]  /*3d90*/  UIMAD UR4, UR10, UR8, URZ ;  /* 0x000000080a0472a4 */ /* 0x000fe4000f8e023f */
[----:B------:R-:W-:Y:S01]  /*3da0*/  IMAD.U32 R6, RZ, RZ, UR8 ;  /* 0x00000008ff067e24 */ /* 0x000fe2000f8e00ff */
[----:B------:R-:W-:-:S02]  /*3db0*/  UIMAD UR44, UR44, 0x180, URZ ;  /* 0x000001802c2c78a4 */ /* 0x000fc4000f8e023f */
[----:B------:R-:W-:Y:S01]  /*3dc0*/  UIMAD UR4, UR40, UR9, UR4 ;  /* 0x00000009280472a4 */ /* 0x000fe2000f8e0204 */
[----:B------:R-:W-:Y:S01]  /*3dd0*/  ULDC UR8, c[0x0][0x284] ;  /* 0x0000a10000087ab9 */ /* 0x000fe20000000800 */
[----:B------:R-:W-:Y:S02]  /*3de0*/  UIADD3 UR37, UR41, UR37, URZ ;  /* 0x0000002529257290 */ /* 0x000fe4000fffe03f */
[----:B------:R-:W-:Y:S02]  /*3df0*/  UISETP.GE.U32.AND UP2, UPT, UR41, 0x6, UPT ;  /* 0x000000062900788c */ /* 0x000fe4000bf46070 */
[----:B------:R-:W-:-:S04]  /*3e00*/  UISETP.GT.U32.AND UP1, UPT, UR37, 0x5, UPT ;  /* 0x000000052500788c */ /* 0x000fc8000bf24070 */
[----:B------:R-:W-:Y:S01]  /*3e10*/  UISETP.LT.U32.AND UP1, UPT, UR41, 0x6, UP1 ;  /* 0x000000062900788c */ /* 0x000fe20008f21070 */
[C---:B-1----:R-:W-:Y:S01]  /*3e20*/  IMAD.SHL.U32 R237, R5.reuse, 0x2, RZ ;  /* 0x0000000205ed7824 */ /* 0x042fe200078e00ff */
[----:B------:R-:W-:Y:S02]  /*3e30*/  LOP3.LUT R4, R5, 0x60, RZ, 0xc0, !PT ;  /* 0x0000006005047812 */ /* 0x000fe400078ec0ff */
[----:B0-----:R-:W-:Y:S02]  /*3e40*/  SHF.R.U32.HI R3, RZ, 0x7, R0 ;  /* 0x00000007ff037819 */ /* 0x001fe40000011600 */
[----:B------:R-:W-:Y:S02]  /*3e50*/  LOP3.LUT R236, R236, 0x6, R237, 0xf8, !PT ;  /* 0x00000006ecec7812 */ /* 0x000fe400078ef8ed */
[----:B------:R-:W-:Y:S02]  /*3e60*/  LOP3.LUT R3, R3, 0x1, RZ, 0xc0, !PT ;  /* 0x0000000103037812 */ /* 0x000fe400078ec0ff */
[----:B------:R-:W-:-:S02]  /*3e70*/  SHF.R.U32.HI R0, RZ, 0x2, R5 ;  /* 0x00000002ff007819 */ /* 0x000fc40000011605 */
[----:B------:R-:W-:Y:S01]  /*3e80*/  SHF.R.S32.HI R237, RZ, 0x1f, R236 ;  /* 0x0000001fffed7819 */ /* 0x000fe200000114ec */
[----:B------:R-:W-:Y:S01]  /*3e90*/  IMAD.SHL.U32 R17, R3, 0x40, RZ ;  /* 0x0000004003117824 */ /* 0x000fe200078e00ff */
[----:B------:R-:W-:Y:S02]  /*3ea0*/  LOP3.LUT R0, R0, 0x7, RZ, 0xc0, !PT ;  /* 0x0000000700007812 */ /* 0x000fe400078ec0ff */
[----:B------:R-:W-:Y:S01]  /*3eb0*/  SHF.R.U32.HI R4, RZ, 0x1, R4 ;  /* 0x00000001ff047819 */ /* 0x000fe20000011604 */
[----:B------:R-:W-:Y:S01]  /*3ec0*/  IMAD.WIDE.U32 R6, R6, UR40, R236 ;  /* 0x0000002806067c25 */ /* 0x000fe2000f8e00ec */
[--C-:B------:R-:W-:Y:S02]  /*3ed0*/  LOP3.LUT R17, R17, 0x40, R0.reuse, 0xe2, !PT ;  /* 0x0000004011117812 */ /* 0x100fe400078ee200 */
[----:B------:R-:W-:Y:S02]  /*3ee0*/  IADD3 R0, RZ, -R4, -R0 ;  /* 0x80000004ff007210 */ /* 0x000fe40007ffe800 */
[----:B------:R-:W-:Y:S01]  /*3ef0*/  IADD3 R7, R7, UR4, RZ ;  /* 0x0000000407077c10 */ /* 0x000fe2000fffe0ff */
[----:B------:R-:W-:Y:S01]  /*3f00*/  ULDC UR4, c[0x0][0x288] ;  /* 0x0000a20000047ab9 */ /* 0x000fe20000000800 */
[----:B------:R-:W-:Y:S01]  /*3f10*/  LOP3.LUT R17, R17, UR6, R4, 0xfe, !PT ;  /* 0x0000000611117c12 */ /* 0x000fe2000f8efe04 */
[----:B------:R-:W-:Y:S01]  /*3f20*/  UISETP.GE.AND UP0, UPT, UR43, UR4, UPT ;  /* 0x000000042b00728c */ /* 0x000fe2000bf06270 */
[----:B------:R-:W-:-:S02]  /*3f30*/  IMAD R0, R3, -0x40, R0 ;  /* 0xffffffc003007824 */ /* 0x000fc400078e0200 */
[----:B------:R-:W-:Y:S01]  /*3f40*/  IMAD.U32 R3, RZ, RZ, UR8 ;  /* 0x00000008ff037e24 */ /* 0x000fe2000f8e00ff */
[----:B------:R-:W-:Y:S01]  /*3f50*/  UISETP.GE.OR UP0, UPT, UR44, UR8, UP0 ;  /* 0x000000082c00728c */ /* 0x000fe20008706670 */
[----:B------:R-:W-:Y:S01]  /*3f60*/  IMAD.MOV.U32 R4, RZ, RZ, -0x2 ;  /* 0xfffffffeff047424 */ /* 0x000fe200078e00ff */
[----:B------:R-:W-:Y:S02]  /*3f70*/  USEL UR8, URZ, 0x1, !UP1 ;  /* 0x000000013f087887 */ /* 0x000fe4000c800000 */
[----:B------:R-:W-:Y:S01]  /*3f80*/  IADD3 R3, R3, -UR44, R0 ;  /* 0x8000002c03037c10 */ /* 0x000fe2000fffe000 */
[----:B------:R-:W-:Y:S01]  /*3f90*/  UMOV UR44, 0xffffffff ;  /* 0xffffffff002c7882 */ /* 0x000fe20000000000 */
[----:B------:R-:W-:Y:S01]  /*3fa0*/  LOP3.LUT R0, R5, 0x3, RZ, 0xc0, !PT ;  /* 0x0000000305007812 */ /* 0x000fe200078ec0ff */
[----:B------:R-:W-:Y:S01]  /*3fb0*/  ULOP3.LUT UR36, UR36, UR8, URZ, 0x3c, !UPT ;  /* 0x0000000824247292 */ /* 0x000fe2000f8e3c3f */
[----:B------:R-:W-:-:S03]  /*3fc0*/  PLOP3.LUT P0, PT, PT, PT, UP0, 0x80, 0x0 ;  /* 0x000000000000781c */ /* 0x000fc60003f0f008 */
[----:B------:R-:W-:Y:S01]  /*3fd0*/  IMAD R0, R0, R4, UR4 ;  /* 0x0000000400007e24 */ /* 0x000fe2000f8e0204 */
[----:B------:R-:W-:-:S03]  /*3fe0*/  UIMAD.WIDE.U32 UR4, UR37, -0x55555555, URZ ;  /* 0xaaaaaaab250478a5 */ /* 0x000fc6000f8e003f */
[----:B------:R-:W-:Y:S01]  /*3ff0*/  VIADD R0, R0, -UR43 ;  /* 0x8000002b00007c36 */ /* 0x000fe20008000000 */
[----:B------:R-:W-:-:S04]  /*4000*/  USHF.R.U32.HI UR4, URZ, 0x2, UR5 ;  /* 0x000000023f047899 */ /* 0x000fc80008011605 */
[----:B------:R-:W-:Y:S02]  /*4010*/  UIMAD UR37, UR4, -0x6, UR37 ;  /* 0xfffffffa042578a4 */ /* 0x000fe4000f8e0225 */
[----:B------:R-:W-:Y:S01]  /*4020*/  @UP2 ULOP3.LUT UR36, UR36, 0x1, UR4, 0x78, !UPT ;  /* 0x0000000124242892 */ /* 0x000fe2000f8e7804 */
[----:B------:R-:W-:Y:S11]  /*4030*/  @P0 BRA `(.L_x_28) ;  /* 0x000000f400b40947 */ /* 0x000ff60003800000 */
[----:B-----5:R-:W-:Y:S01]  /*4040*/  FSETP.NEU.AND P2, PT, R16, RZ, PT ;  /* 0x000000ff1000720b */ /* 0x020fe20003f4d000 */
[----:B------:R-:W-:Y:S01]  /*4050*/  ULDC.64 UR8, c[0x0][0x5c8] ;  /* 0x0001720000087ab9 */ /* 0x000fe20000000a00 */
[----:B------:R-:W-:Y:S01]  /*4060*/  ISETP.GT.AND P0, PT, R3, RZ, PT ;  /* 0x000000ff0300720c */ /* 0x000fe20003f04270 */
[----:B------:R-:W-:Y:S01]  /*4070*/  UIMAD UR4, UR7, UR8, URZ ;  /* 0x00000008070472a4 */ /* 0x000fe2000f8e023f */
[----:B------:R-:W-:Y:S01]  /*4080*/  IMAD.U32 R12, RZ, RZ, UR9 ;  /* 0x00000009ff0c7e24 */ /* 0x000fe2000f8e00ff */
[----:B------:R-:W-:Y:S01]  /*4090*/  BSSY B0, `(.L_x_28) ;  /* 0x0000f67000007945 */ /* 0x000fe20003800000 */
[----:B------:R-:W-:Y:S01]  /*40a0*/  IMAD.WIDE.U32 R6, R17, UR8, R6 ;  /* 0x0000000811067c25 */ /* 0x000fe2000f8e0006 */
[----:B------:R-:W-:-:S03]  /*40b0*/  ISETP.GT.AND P1, PT, R0, RZ, P0 ;  /* 0x000000ff0000720c */ /* 0x000fc60000724270 */
[----:B------:R-:W-:-:S05]  /*40c0*/  IMAD R12, R17, R12, UR4 ;  /* 0x00000004110c7e24 */ /* 0x000fca000f8e020c */
[----:B------:R-:W-:Y:S01]  /*40d0*/  IADD3 R12, R7, R12, RZ ;  /* 0x0000000c070c7210 */ /* 0x000fe20007ffe0ff */
[----:B------:R-:W-:Y:S06]  /*40e0*/  @!P2 BRA `(.L_x_29) ;  /* 0x000000ac0080a947 */ /* 0x000fec0003800000 */
[----:B------:R-:W0:Y:S01]  /*40f0*/  LDC.64 R8, c[0x0][0x5b8] ;  /* 0x00016e00ff087b82 */ /* 0x000e220000000a00 */
[----:B------:R-:W2:Y:S01]  /*4100*/  LDL.LU R20, [R1+0x40] ;  /* 0x0000400001147983 */ /* 0x000ea20000300800 */
[----:B------:R-:W-:-:S06]  /*4110*/  ULDC.64 UR4, c[0x0][0x5c0] ;  /* 0x0001700000047ab9 */ /* 0x000fcc0000000a00 */
[----:B------:R-:W1:Y:S08]  /*4120*/  LDC.64 R232, c[0x0][0x5b0] ;  /* 0x00016c00ffe87b82 */ /* 0x000e700000000a00 */
[----:B------:R-:W3:Y:S01]  /*4130*/  LDC.64 R22, c[0x0][0x5a8] ;  /* 0x00016a00ff167b82 */ /* 0x000ee20000000a00 */
[----:B0-----:R-:W-:Y:S01]  /*4140*/  IMAD.MOV.U32 R235, RZ, RZ, R8 ;  /* 0x000000ffffeb7224 */ /* 0x001fe200078e0008 */
[----:B------:R3:W-:Y:S01]  /*4150*/  STL [R1+0x88], R8 ;  /* 0x0000880801007387 */ /* 0x0007e20000100800 */
[----:B------:R-:W-:-:S02]  /*4160*/  IMAD.MOV.U32 R5, RZ, RZ, R9 ;  /* 0x000000ffff057224 */ /* 0x000fc400078e0009 */
[C---:B------:R-:W-:Y:S02]  /*4170*/  IMAD R4, R235.reuse, UR10, RZ ;  /* 0x0000000aeb047c24 */ /* 0x040fe4000f8e02ff */
[----:B------:R-:W-:-:S04]  /*4180*/  IMAD.WIDE.U32 R18, R235, UR40, R236 ;  /* 0x00000028eb127c25 */ /* 0x000fc8000f8e00ec */
[----:B------:R-:W-:Y:S02]  /*4190*/  IMAD R13, R5, UR40, R4 ;  /* 0x00000028050d7c24 */ /* 0x000fe4000f8e0204 */
[----:B-1----:R-:W-:Y:S02]  /*41a0*/  IMAD R11, R232, UR7, RZ ;  /* 0x00000007e80b7c24 */ /* 0x002fe4000f8e02ff */
[----:B------:R-:W-:Y:S01]  /*41b0*/  IMAD.IADD R15, R19, 0x1, R13 ;  /* 0x00000001130f7824 */ /* 0x000fe200078e020d */
[----:B------:R-:W-:Y:S01]  /*41c0*/  STL [R1+0x8c], R13 ;  /* 0x00008c0d01007387 */ /* 0x000fe20000100800 */
[----:B------:R-:W-:Y:S02]  /*41d0*/  IMAD.MOV.U32 R14, RZ, RZ, R18 ;  /* 0x000000ffff0e7224 */ /* 0x000fe400078e0012 */
[C---:B------:R-:W-:Y:S01]  /*41e0*/  IMAD R11, R17.reuse, R233, R11 ;  /* 0x000000e9110b7224 */ /* 0x040fe200078e020b */
[----:B------:R-:W-:Y:S01]  /*41f0*/  STL.64 [R1+0x90], R18 ;  /* 0x0000901201007387 */ /* 0x000fe20000100a00 */
[----:B------:R-:W-:-:S03]  /*4200*/  IMAD.WIDE.U32 R4, R17, R232, R14 ;  /* 0x000000e811047225 */ /* 0x000fc600078e000e */
[----:B------:R-:W-:Y:S02]  /*4210*/  STL.64 [R1+0x80], R14 ;  /* 0x0000800e01007387 */ /* 0x000fe40000100a00 */
[----:B------:R-:W-:Y:S02]  /*4220*/  IADD3 R5, R5, R11, RZ ;  /* 0x0000000b05057210 */ /* 0x000fe40007ffe0ff */
[----:B---3--:R-:W-:-:S04]  /*4230*/  LEA R8, P2, R4, R22, 0x1 ;  /* 0x0000001604087211 */ /* 0x008fc800078408ff */
[----:B------:R-:W-:-:S05]  /*4240*/  LEA.HI.X R9, R4, R23, R5, 0x1, P2 ;  /* 0x0000001704097211 */ /* 0x000fca00010f0c05 */
[----:B------:R-:W3:Y:S01]  /*4250*/  @P1 LDG.E.LTC128B.U16 R10, desc[UR46][R8.64] ;  /* 0x0000002e080a1981 */ /* 0x000ee2000c1e1520 */
[----:B------:R-:W-:Y:S01]  /*4260*/  BSSY B1, `(.L_x_30) ;  /* 0x0000012000017945 */ /* 0x000fe20003800000 */
[----:B---3--:R-:W-:Y:S01]  /*4270*/  HADD2.F32 R4, -RZ, R10.H0_H0 ;  /* 0x2000000aff047230 */ /* 0x008fe20000004100 */
[----:B------:R-:W-:-:S04]  /*4280*/  PRMT R8, R10, 0x7610, R8 ;  /* 0x000076100a087816 */ /* 0x000fc80000000008 */
[----:B------:R-:W-:-:S04]  /*4290*/  FMUL R4, R4, R16 ;  /* 0x0000001004047220 */ /* 0x000fc80000400000 */
[----:B--2---:R-:W-:Y:S01]  /*42a0*/  FFMA R7, R20, R2, R4 ;  /* 0x0000000214077223 */ /* 0x004fe20000000004 */
[----:B------:R-:W-:-:S04]  /*42b0*/  LEA R4, P2, R6, UR4, 0x1 ;  /* 0x0000000406047c11 */ /* 0x000fc8000f8408ff */
[----:B------:R-:W-:Y:S02]  /*42c0*/  LEA.HI.X R5, R6, UR5, R12, 0x1, P2 ;  /* 0x0000000506057c11 */ /* 0x000fe400090f0c0c */
[----:B------:R-:W-:-:S05]  /*42d0*/  F2FP.F16.F32.PACK_AB R6, RZ, R7 ;  /* 0x00000007ff06723e */ /* 0x000fca00000000ff */
[----:B------:R0:W-:Y:S02]  /*42e0*/  @P1 STG.E.U16 desc[UR46][R4.64], R6 ;  /* 0x0000000604001986 */ /* 0x0001e4000c10152e */
[----:B0-----:R-:W-:-:S04]  /*42f0*/  IMAD.WIDE.U32 R6, R17, R232, R236 ;  /* 0x000000e811067225 */ /* 0x001fc800078e00ec */
[----:B------:R-:W-:Y:S02]  /*4300*/  IMAD.IADD R7, R11, 0x1, R7 ;  /* 0x000000010b077824 */ /* 0x000fe400078e0207 */
[----:B------:R-:W-:-:S04]  /*4310*/  IMAD.WIDE.U32 R6, R235, UR40, R6 ;  /* 0x00000028eb067c25 */ /* 0x000fc8000f8e0006 */
[----:B------:R-:W-:Y:S01]  /*4320*/  IMAD.IADD R7, R13, 0x1, R7 ;  /* 0x000000010d077824 */ /* 0x000fe200078e0207 */
[----:B------:R-:W-:-:S04]  /*4330*/  LEA R20, P1, R6, R22, 0x1 ;  /* 0x0000001606147211 */ /* 0x000fc800078208ff */
[----:B------:R-:W-:Y:S02]  /*4340*/  LEA.HI.X R21, R6, R23, R7, 0x1, P1 ;  /* 0x0000001706157211 */ /* 0x000fe400008f0c07 */
[----:B------:R-:W-:-:S13]  /*4350*/  ISETP.GT.AND P1, PT, R0, 0x1, P0 ;  /* 0x000000010000780c */ /* 0x000fda0000724270 */
[----:B------:R-:W-:Y:S05]  /*4360*/  @!P1 BRA `(.L_x_31) ;  /* 0x0000000000049947 */ /* 0x000fea0003800000 */
[----:B------:R0:W5:Y:S02]  /*4370*/  LDG.E.LTC128B.U16 R8, desc[UR46][R20.64+0x2] ;  /* 0x0000022e14087981 */ /* 0x000164000c1e1520 */
.L_x_31:
[----:B------:R-:W-:Y:S05]  /*4380*/  BSYNC B1 ;  /* 0x0000000000017941 */ /* 0x000fea0003800000 */
.L_x_30:
[----:B------:R-:W2:Y:S01]  /*4390*/  LDL.LU R7, [R1+0x44] ;  /* 0x0000440001077983 */ /* 0x000ea20000300800 */
[----:B-----5:R-:W-:-:S03]  /*43a0*/  HADD2.F32 R6, -RZ, R8.H0_H0 ;  /* 0x20000008ff067230 */ /* 0x020fc60000004100 */
[----:B------:R-:W3:Y:S01]  /*43b0*/  LDL.LU R12, [R1+0x48] ;  /* 0x00004800010c7983 */ /* 0x000ee20000300800 */
[----:B------:R-:W-:Y:S01]  /*43c0*/  ISETP.GT.AND P5, PT, R3, 0x8, PT ;  /* 0x000000080300780c */ /* 0x000fe20003fa4270 */
[----:B------:R-:W-:-:S04]  /*43d0*/  FMUL R6, R6, R16 ;  /* 0x0000001006067220 */ /* 0x000fc80000400000 */
[----:B--2---:R-:W-:Y:S01]  /*43e0*/  FFMA R6, R7, R2, R6 ;  /* 0x0000000207067223 */ /* 0x004fe20000000006 */
[----:B------:R-:W-:-:S04]  /*43f0*/  SHF.L.U64.HI R7, R232, 0x3, R233 ;  /* 0x00000003e8077819 */ /* 0x000fc800000102e9 */
[----:B------:R-:W-:-:S05]  /*4400*/  F2FP.F16.F32.PACK_AB R6, RZ, R6 ;  /* 0x00000006ff06723e */ /* 0x000fca00000000ff */
[----:B------:R1:W-:Y:S01]  /*4410*/  @P1 STG.E.U16 desc[UR46][R4.64+0x2], R6 ;  /* 0x0000020604001986 */ /* 0x0003e2000c10152e */
[----:B------:R-:W-:Y:S01]  /*4420*/  ISETP.GT.AND P1, PT, R0, RZ, P5 ;  /* 0x000000ff0000720c */ /* 0x000fe20002f24270 */
[----:B-1----:R-:W-:-:S05]  /*4430*/  IMAD.SHL.U32 R6, R232, 0x8, RZ ;  /* 0x00000008e8067824 */ /* 0x002fca00078e00ff */
[----:B------:R1:W-:Y:S02]  /*4440*/  STL.64 [R1+0x40], R6 ;  /* 0x0000400601007387 */ /* 0x0003e40000100a00 */
[----:B-1----:R-:W-:-:S04]  /*4450*/  IMAD.WIDE.U32 R6, R17, R232, R6 ;  /* 0x000000e811067225 */ /* 0x002fc800078e0006 */
[----:B------:R-:W-:Y:S01]  /*4460*/  IMAD.IADD R9, R11, 0x1, R7 ;  /* 0x000000010b097824 */ /* 0x000fe200078e0207 */
[----:B------:R-:W-:-:S04]  /*4470*/  IADD3 R7, P2, R18, R6, RZ ;  /* 0x0000000612077210 */ /* 0x000fc80007f5e0ff */
[----:B------:R-:W-:Y:S02]  /*4480*/  IADD3.X R11, R9, R15, RZ, P2, !PT ;  /* 0x0000000f090b7210 */ /* 0x000fe400017fe4ff */
[----:B------:R-:W-:-:S04]  /*4490*/  LEA R10, P2, R7, R22, 0x1 ;  /* 0x00000016070a7211 */ /* 0x000fc800078408ff */
[----:B------:R-:W-:-:S05]  /*44a0*/  LEA.HI.X R11, R7, R23, R11, 0x1, P2 ;  /* 0x00000017070b7211 */ /* 0x000fca00010f0c0b */
[----:B------:R1:W2:Y:S01]  /*44b0*/  @P1 LDG.E.LTC128B.U16 R8, desc[UR46][R10.64] ;  /* 0x0000002e0a081981 */ /* 0x0002a2000c1e1520 */
[----:B------:R-:W-:Y:S01]  /*44c0*/  IADD3 R6, P2, R236, R6, RZ ;  /* 0x00000006ec067210 */ /* 0x000fe20007f5e0ff */
[----:B------:R-:W-:Y:S01]  /*44d0*/  BSSY B1, `(.L_x_32) ;  /* 0x0000017000017945 */ /* 0x000fe20003800000 */
[----:B------:R-:W-:-:S03]  /*44e0*/  ISETP.GT.AND P3, PT, R0, 0x1, P5 ;  /* 0x000000010000780c */ /* 0x000fc60002f64270 */
[----:B------:R-:W-:Y:S01]  /*44f0*/  IMAD.X R7, R237, 0x1, R9, P2 ;  /* 0x00000001ed077824 */ /* 0x000fe200010e0609 */
[----:B------:R-:W-:Y:S01]  /*4500*/  MOV R9, UR9 ;  /* 0x0000000900097c02 */ /* 0x000fe20008000f00 */
[----:B------:R-:W-:-:S04]  /*4510*/  IMAD.WIDE.U32 R6, R235, UR40, R6 ;  /* 0x00000028eb067c25 */ /* 0x000fc8000f8e0006 */
[----:B------:R-:W-:Y:S01]  /*4520*/  IMAD.IADD R7, R13, 0x1, R7 ;  /* 0x000000010d077824 */ /* 0x000fe200078e0207 */
[----:B------:R-:W-:Y:S01]  /*4530*/  LEA R18, P2, R6, R22, 0x1 ;  /* 0x0000001606127211 */ /* 0x000fe200078408ff */
[----:B-1----:R-:W-:-:S03]  /*4540*/  IMAD.U32 R10, RZ, RZ, UR8 ;  /* 0x00000008ff0a7e24 */ /* 0x002fc6000f8e00ff */
[----:B------:R-:W-:Y:S02]  /*4550*/  LEA.HI.X R19, R6, R23, R7, 0x1, P2 ;  /* 0x0000001706137211 */ /* 0x000fe400010f0c07 */
[----:B------:R-:W-:-:S05]  /*4560*/  SHF.L.U64.HI R11, R10, 0x4, R9 ;  /* 0x000000040a0b7819 */ /* 0x000fca0000010209 */
[----:B------:R1:W-:Y:S01]  /*4570*/  STL [R1+0x48], R11 ;  /* 0x0000480b01007387 */ /* 0x0003e20000100800 */
[----:B--2---:R-:W-:-:S05]  /*4580*/  HADD2.F32 R6, -RZ, R8.H0_H0 ;  /* 0x20000008ff067230 */ /* 0x004fca0000004100 */
[----:B------:R-:W-:-:S04]  /*4590*/  FMUL R6, R6, R16 ;  /* 0x0000001006067220 */ /* 0x000fc80000400000 */
[----:B---3--:R-:W-:Y:S01]  /*45a0*/  FFMA R7, R12, R2, R6 ;  /* 0x000000020c077223 */ /* 0x008fe20000000006 */
[----:B------:R-:W-:-:S04]  /*45b0*/  IMAD.U32 R6, RZ, RZ, UR8 ;  /* 0x00000008ff067e24 */ /* 0x000fc8000f8e00ff */
[----:B------:R-:W-:Y:S01]  /*45c0*/  IMAD.SHL.U32 R12, R6, 0x10, RZ ;  /* 0x00000010060c7824 */ /* 0x000fe200078e00ff */
[----:B------:R-:W-:-:S04]  /*45d0*/  F2FP.F16.F32.PACK_AB R7, RZ, R7 ;  /* 0x00000007ff07723e */ /* 0x000fc800000000ff */
[----:B------:R-:W-:Y:S02]  /*45e0*/  IADD3 R6, P2, R12, R4, RZ ;  /* 0x000000040c067210 */ /* 0x000fe40007f5e0ff */
[----:B------:R-:W-:-:S03]  /*45f0*/  PRMT R9, R7, 0x7610, R9 ;  /* 0x0000761007097816 */ /* 0x000fc60000000009 */
[----:B------:R-:W-:-:S05]  /*4600*/  IMAD.X R7, R11, 0x1, R5, P2 ;  /* 0x000000010b077824 */ /* 0x000fca00010e0605 */
[----:B------:R1:W-:Y:S01]  /*4610*/  @P1 STG.E.U16 desc[UR46][R6.64], R9 ;  /* 0x0000000906001986 */ /* 0x0003e2000c10152e */
[----:B------:R-:W-:Y:S05]  /*4620*/  @!P3 BRA `(.L_x_33) ;  /* 0x000000000004b947 */ /* 0x000fea0003800000 */
[----:B------:R2:W5:Y:S02]  /*4630*/  LDG.E.LTC128B.U16 R8, desc[UR46][R18.64+0x2] ;  /* 0x0000022e12087981 */ /* 0x000564000c1e1520 */
.L_x_33:
[----:B------:R-:W-:Y:S05]  /*4640*/  BSYNC B1 ;  /* 0x0000000000017941 */ /* 0x000fea0003800000 */
.L_x_32:
[----:B------:R-:W3:Y:S01]  /*4650*/  LDL.LU R10, [R1+0x4c] ;  /* 0x00004c00010a7983 */ /* 0x000ee20000300800 */
[----:B-1---5:R-:W-:Y:S01]  /*4660*/  HADD2.F32 R9, -RZ, R8.H0_H0 ;  /* 0x20000008ff097230 */ /* 0x022fe20000004100 */
[----:B------:R-:W-:Y:S01]  /*4670*/  ISETP.GT.AND P1, PT, R0, 0x8, P0 ;  /* 0x000000080000780c */ /* 0x000fe20000724270 */
[----:B------:R-:W-:Y:S03]  /*4680*/  BSSY B1, `(.L_x_34) ;  /* 0x0000007000017945 */ /* 0x000fe60003800000 */
[----:B------:R-:W-:-:S04]  /*4690*/  FMUL R9, R9, R16 ;  /* 0x0000001009097220 */ /* 0x000fc80000400000 */
[----:B---3--:R-:W-:-:S05]  /*46a0*/  FFMA R9, R10, R2, R9 ;  /* 0x000000020a097223 */ /* 0x008fca0000000009 */
[----:B------:R-:W-:-:S05]  /*46b0*/  F2FP.F16.F32.PACK_AB R9, RZ, R9 ;  /* 0x00000009ff09723e */ /* 0x000fca00000000ff */
[----:B------:R1:W-:Y:S01]  /*46c0*/  @P3 STG.E.U16 desc[UR46][R6.64+0x2], R9 ;  /* 0x0000020906003986 */ /* 0x0003e2000c10152e */
[----:B------:R-:W-:Y:S05]  /*46d0*/  @!P1 BRA `(.L_x_35) ;  /* 0x0000000000049947 */ /* 0x000fea0003800000 */
[----:B------:R3:W5:Y:S02]  /*46e0*/  LDG.E.LTC128B.U16 R8, desc[UR46][R20.64+0x10] ;  /* 0x0000102e14087981 */ /* 0x000764000c1e1520 */
.L_x_35:
[----:B------:R-:W-:Y:S05]  /*46f0*/  BSYNC B1 ;  /* 0x0000000000017941 */ /* 0x000fea0003800000 */
.L_x_34:
[----:B------:R-:W4:Y:S01]  /*4700*/  LDL.LU R10, [R1+0x50] ;  /* 0x00005000010a7983 */ /* 0x000f220000300800 */
[----:B-1---5:R-:W-:Y:S01]  /*4710*/  HADD2.F32 R9, -RZ, R8.H0_H0 ;  /* 0x20000008ff097230 */ /* 0x022fe20000004100 */
[----:B------:R-:W-:Y:S01]  /*4720*/  ISETP.GT.AND P2, PT, R0, 0x9, P0 ;  /* 0x000000090000780c */ /* 0x000fe20000744270 */
[----:B------:R-:W-:Y:S03]  /*4730*/  BSSY B1, `(.L_x_36) ;  /* 0x0000007000017945 */ /* 0x000fe60003800000 */
[----:B------:R-:W-:-:S04]  /*4740*/  FMUL R9, R9, R16 ;  /* 0x0000001009097220 */ /* 0x000fc80000400000 */
[----:B----4-:R-:W-:-:S05]  /*4750*/  FFMA R9, R10, R2, R9 ;  /* 0x000000020a097223 */ /* 0x010fca0000000009 */
[----:B------:R-:W-:-:S05]  /*4760*/  F2FP.F16.F32.PACK_AB R9, RZ, R9 ;  /* 0x00000009ff09723e */ /* 0x000fca00000000ff */
[----:B------:R1:W-:Y:S01]  /*4770*/  @P1 STG.E.U16 desc[UR46][R4.64+0x10], R9 ;  /* 0x0000100904001986 */ /* 0x0003e2000c10152e */
[----:B------:R-:W-:Y:S05]  /*4780*/  @!P2 BRA `(.L_x_37) ;  /* 0x000000000004a947 */ /* 0x000fea0003800000 */
[----:B------:R4:W5:Y:S02]  /*4790*/  LDG.E.LTC128B.U16 R8, desc[UR46][R20.64+0x12] ;  /* 0x0000122e14087981 */ /* 0x000964000c1e1520 */
.L_x_37:
[----:B------:R-:W-:Y:S05]  /*47a0*/  BSYNC B1 ;  /* 0x0000000000017941 */ /* 0x000fea0003800000 */
.L_x_36:
[----:B------:R-:W2:Y:S01]  /*47b0*/  LDL.LU R10, [R1+0x54] ;  /* 0x00005400010a7983 */ /* 0x000ea20000300800 */
[----:B-1---5:R-:W-:Y:S01]  /*47c0*/  HADD2.F32 R9, -RZ, R8.H0_H0 ;  /* 0x20000008ff097230 */ /* 0x022fe20000004100 */
[----:B------:R-:W-:Y:S01]  /*47d0*/  ISETP.GT.AND P1, PT, R0, 0x8, P5 ;  /* 0x000000080000780c */ /* 0x000fe20002f24270 */
[----:B------:R-:W-:Y:S03]  /*47e0*/  BSSY B1, `(.L_x_38) ;  /* 0x0000007000017945 */ /* 0x000fe60003800000 */
[----:B------:R-:W-:-:S04]  /*47f0*/  FMUL R9, R9, R16 ;  /* 0x0000001009097220 */ /* 0x000fc80000400000 */
[----:B--2---:R-:W-:-:S05]  /*4800*/  FFMA R9, R10, R2, R9 ;  /* 0x000000020a097223 */ /* 0x004fca0000000009 */
[----:B------:R-:W-:-:S05]  /*4810*/  F2FP.F16.F32.PACK_AB R9, RZ, R9 ;  /* 0x00000009ff09723e */ /* 0x000fca00000000ff */
[----:B------:R1:W-:Y:S01]  /*4820*/  @P2 STG.E.U16 desc[UR46][R4.64+0x12], R9 ;  /* 0x0000120904002986 */ /* 0x0003e2000c10152e */
[----:B------:R-:W-:Y:S05]  /*4830*/  @!P1 BRA `(.L_x_39) ;  /* 0x0000000000049947 */ /* 0x000fea0003800000 */
[----:B------:R2:W5:Y:S02]  /*4840*/  LDG.E.LTC128B.U16 R8, desc[UR46][R18.64+0x10] ;  /* 0x0000102e12087981 */ /* 0x000564000c1e1520 */
.L_x_39:
[----:B------:R-:W-:Y:S05]  /*4850*/  BSYNC B1 ;  /* 0x0000000000017941 */ /* 0x000fea0003800000 */
.L_x_38:
        /* <DEDUP_REMOVED lines=10> */
.L_x_41:
[----:B------:R-:W-:Y:S05]  /*4900*/  BSYNC B1 ;  /* 0x0000000000017941 */ /* 0x000fea0003800000 */
.L_x_40:
        /* <DEDUP_REMOVED lines=10> */
.L_x_43:
[----:B------:R-:W-:Y:S05]  /*49b0*/  BSYNC B1 ;  /* 0x0000000000017941 */ /* 0x000fea0003800000 */
.L_x_42:
        /* <DEDUP_REMOVED lines=10> */
.L_x_45:
[----:B------:R-:W-:Y:S05]  /*4a60*/  BSYNC B1 ;  /* 0x0000000000017941 */ /* 0x000fea0003800000 */
.L_x_44:
        /* <DEDUP_REMOVED lines=10> */
.L_x_47:
[----:B------:R-:W-:Y:S05]  /*4b10*/  BSYNC B1 ;  /* 0x0000000000017941 */ /* 0x000fea0003800000 */
.L_x_46:
        /* <DEDUP_REMOVED lines=10> */
.L_x_49:
[----:B------:R-:W-:Y:S05]  /*4bc0*/  BSYNC B1 ;  /* 0x0000000000017941 */ /* 0x000fea0003800000 */
.L_x_48:
        /* <DEDUP_REMOVED lines=10> */
.L_x_51:
[----:B------:R-:W-:Y:S05]  /*4c70*/  BSYNC B1 ;  /* 0x0000000000017941 */ /* 0x000fea0003800000 */
.L_x_50:
        /* <DEDUP_REMOVED lines=10> */
.L_x_53:
[----:B------:R-:W-:Y:S05]  /*4d20*/  BSYNC B1 ;  /* 0x0000000000017941 */ /* 0x000fea0003800000 */
.L_x_52:
        /* <DEDUP_REMOVED lines=10> */
.L_x_55:
[----:B------:R-:W-:Y:S05]  /*4dd0*/  BSYNC B1 ;  /* 0x0000000000017941 */ /* 0x000fea0003800000 */
.L_x_54:
[----:B------:R-:W3:Y:S01]  /*4de0*/  LDL.LU R10, [R1+0x78] ;  /* 0x00007800010a7983 */ /* 0x000ee20000300800 */
[----:B-1---5:R-:W-:Y:S01]  /*4df0*/  HADD2.F32 R9, -RZ, R8.H0_H0 ;  /* 0x20000008ff097230 */ /* 0x022fe20000004100 */
[----:B------:R-:W-:Y:S01]  /*4e00*/  ISETP.GT.AND P2, PT, R0, 0x19, P5 ;  /* 0x000000190000780c */ /* 0x000fe20002f44270 */
[----:B------:R-:W-:Y:S01]  /*4e10*/  BSSY B1, `(.L_x_56) ;  /* 0x0000008000017945 */ /* 0x000fe20003800000 */
[----:B------:R-:W-:Y:S02]  /*4e20*/  PRMT R14, R8, 0x7610, R14 ;  /* 0x00007610080e7816 */ /* 0x000fe4000000000e */
[----:B------:R-:W-:-:S04]  /*4e30*/  FMUL R9, R9, R16 ;  /* 0x0000001009097220 */ /* 0x000fc80000400000 */
[----:B---3--:R-:W-:-:S05]  /*4e40*/  FFMA R9, R10, R2, R9 ;  /* 0x000000020a097223 */ /* 0x008fca0000000009 */
[----:B------:R-:W-:-:S05]  /*4e50*/  F2FP.F16.F32.PACK_AB R9, RZ, R9 ;  /* 0x00000009ff09723e */ /* 0x000fca00000000ff */
[----:B------:R1:W-:Y:S01]  /*4e60*/  @P1 STG.E.U16 desc[UR46][R6.64+0x30], R9 ;  /* 0x0000300906001986 */ /* 0x0003e2000c10152e */
[----:B------:R-:W-:Y:S05]  /*4e70*/  @!P2 BRA `(.L_x_57) ;  /* 0x000000000004a947 */ /* 0x000fea0003800000 */
[----:B------:R3:W5:Y:S02]  /*4e80*/  LDG.E.LTC128B.U16 R14, desc[UR46][R18.64+0x32] ;  /* 0x0000322e120e7981 */ /* 0x000764000c1e1520 */
.L_x_57:
[----:B------:R-:W-:Y:S05]  /*4e90*/  BSYNC B1 ;  /* 0x0000000000017941 */ /* 0x000fea0003800000 */
.L_x_56:
[----:B-1----:R-:W2:Y:S04]  /*4ea0*/  LDL.LU R9, [R1+0x7c] ;  /* 0x00007c0001097983 */ /* 0x002ea80000300800 */
[----:B------:R-:W4:Y:S01]  /*4eb0*/  LDL.64 R10, [R1+0x80] ;  /* 0x00008000010a7983 */ /* 0x000f220000100a00 */
[----:B-----5:R-:W-:Y:S01]  /*4ec0*/  HADD2.F32 R8, -RZ, R14.H0_H0 ;  /* 0x2000000eff087230 */ /* 0x020fe20000004100 */
[----:B------:R-:W-:Y:S02]  /*4ed0*/  IADD3 R15, P1, R17, 0x80, RZ ;  /* 0x00000080110f7810 */ /* 0x000fe40007f3e0ff */
[----:B------:R-:W-:Y:S01]  /*4ee0*/  ISETP.GT.AND P4, PT, R3, 0x80, PT ;  /* 0x000000800300780c */ /* 0x000fe20003f84270 */
[----:B------:R-:W3:Y:S01]  /*4ef0*/  LDL.LU R12, [R1] ;  /* 0x00000000010c7983 */ /* 0x000ee20000300800 */
[----:B------:R-:W-:-:S04]  /*4f00*/  FMUL R8, R8, R16 ;  /* 0x0000001008087220 */ /* 0x000fc80000400000 */
[----:B--2---:R-:W-:-:S05]  /*4f10*/  FFMA R8, R9, R2, R8 ;  /* 0x0000000209087223 */ /* 0x004fca0000000008 */
[----:B------:R-:W-:-:S05]  /*4f20*/  F2FP.F16.F32.PACK_AB R8, RZ, R8 ;  /* 0x00000008ff08723e */ /* 0x000fca00000000ff */
[----:B------:R1:W-:Y:S01]  /*4f30*/  @P2 STG.E.U16 desc[UR46][R6.64+0x32], R8 ;  /* 0x0000320806002986 */ /* 0x0003e2000c10152e */
[----:B------:R-:W-:Y:S01]  /*4f40*/  ISETP.GT.AND P2, PT, R0, RZ, P4 ;  /* 0x000000ff0000720c */ /* 0x000fe20002744270 */
[----:B-1----:R-:W-:-:S04]  /*4f50*/  IMAD.X R8, RZ, RZ, UR7, P1 ;  /* 0x00000007ff087e24 */ /* 0x002fc800088e06ff */
[----:B------:R-:W-:-:S04]  /*4f60*/  IMAD R8, R8, R232, RZ ;  /* 0x000000e808087224 */ /* 0x000fc800078e02ff */
[C---:B------:R-:W-:Y:S02]  /*4f70*/  IMAD R234, R15.reuse, R233, R8 ;  /* 0x000000e90fea7224 */ /* 0x040fe400078e0208 */
[----:B----4-:R-:W-:-:S04]  /*4f80*/  IMAD.WIDE.U32 R8, R15, R232, R10 ;  /* 0x000000e80f087225 */ /* 0x010fc800078e000a */
[----:B------:R-:W-:Y:S01]  /*4f90*/  IMAD.IADD R9, R9, 0x1, R234 ;  /* 0x0000000109097824 */ /* 0x000fe200078e02ea */
[----:B------:R-:W-:-:S04]  /*4fa0*/  LEA R10, P1, R8, R22, 0x1 ;  /* 0x00000016080a7211 */ /* 0x000fc800078208ff */
[----:B------:R-:W-:-:S05]  /*4fb0*/  LEA.HI.X R11, R8, R23, R9, 0x1, P1 ;  /* 0x00000017080b7211 */ /* 0x000fca00008f0c09 */
[----:B------:R1:W2:Y:S01]  /*4fc0*/  @P2 LDG.E.LTC128B.U16 R14, desc[UR46][R10.64] ;  /* 0x0000002e0a0e2981 */ /* 0x0002a2000c1e1520 */
[----:B------:R-:W-:Y:S01]  /*4fd0*/  IMAD.WIDE.U32 R8, R15, R232, R236 ;  /* 0x000000e80f087225 */ /* 0x000fe200078e00ec */
[----:B------:R-:W-:Y:S04]  /*4fe0*/  BSSY B1, `(.L_x_58) ;  /* 0x0000016000017945 */ /* 0x000fe80003800000 */
[----:B------:R-:W-:-:S03]  /*4ff0*/  IADD3 R9, R234, R9, RZ ;  /* 0x00000009ea097210 */ /* 0x000fc60007ffe0ff */
[----:B-1----:R-:W-:-:S04]  /*5000*/  IMAD.WIDE.U32 R10, R235, UR40, R8 ;  /* 0x00000028eb0a7c25 */ /* 0x002fc8000f8e0008 */
[----:B------:R-:W-:Y:S01]  /*5010*/  IMAD.IADD R9, R13, 0x1, R11 ;  /* 0x000000010d097824 */ /* 0x000fe200078e020b */
[C---:B------:R-:W-:Y:S01]  /*5020*/  LEA R8, P1, R10.reuse, R22, 0x1 ;  /* 0x000000160a087211 */ /* 0x040fe200078208ff */
[----:B------:R-:W-:Y:S02]  /*5030*/  IMAD.U32 R11, RZ, RZ, UR8 ;  /* 0x00000008ff0b7e24 */ /* 0x000fe4000f8e00ff */
[----:B------:R-:W-:Y:S01]  /*5040*/  IMAD.U32 R13, RZ, RZ, UR8 ;  /* 0x00000008ff0d7e24 */ /* 0x000fe2000f8e00ff */
[----:B------:R-:W-:Y:S02]  /*5050*/  LEA.HI.X R9, R10, R23, R9, 0x1, P1 ;  /* 0x000000170a097211 */ /* 0x000fe400008f0c09 */
[----:B------:R-:W-:Y:S02]  /*5060*/  SHF.L.U32 R11, R11, 0x8, RZ ;  /* 0x000000080b0b7819 */ /* 0x000fe400000006ff */
[----:B------:R-:W-:Y:S01]  /*5070*/  ISETP.GT.AND P1, PT, R0, 0x1, P4 ;  /* 0x000000010000780c */ /* 0x000fe20002724270 */
[----:B--2---:R-:W-:-:S05]  /*5080*/  HADD2.F32 R10, -RZ, R14.H0_H0 ;  /* 0x2000000eff0a7230 */ /* 0x004fca0000004100 */
[----:B------:R-:W-:-:S04]  /*5090*/  FMUL R10, R10, R16 ;  /* 0x000000100a0a7220 */ /* 0x000fc80000400000 */
[----:B---3--:R-:W-:Y:S01]  /*50a0*/  FFMA R10, R12, R2, R10 ;  /* 0x000000020c0a7223 */ /* 0x008fe2000000000a */
[----:B------:R-:W-:-:S04]  /*50b0*/  IMAD.U32 R12, RZ, RZ, UR9 ;  /* 0x00000009ff0c7e24 */ /* 0x000fc8000f8e00ff */
[----:B------:R-:W-:Y:S02]  /*50c0*/  F2FP.F16.F32.PACK_AB R10, RZ, R10 ;  /* 0x0000000aff0a723e */ /* 0x000fe400000000ff */
[----:B------:R-:W-:Y:S02]  /*50d0*/  SHF.L.U64.HI R235, R13, 0x8, R12 ;  /* 0x000000080deb7819 */ /* 0x000fe4000001020c */
[----:B------:R-:W-:-:S03]  /*50e0*/  IADD3 R12, P3, R11, R4, RZ ;  /* 0x000000040b0c7210 */ /* 0x000fc60007f7e0ff */
[----:B------:R1:W-:Y:S02]  /*50f0*/  STL [R1+0x50], R235 ;  /* 0x000050eb01007387 */ /* 0x0003e40000100800 */
[----:B------:R-:W-:-:S05]  /*5100*/  IMAD.X R13, R235, 0x1, R5, P3 ;  /* 0x00000001eb0d7824 */ /* 0x000fca00018e0605 */
[----:B------:R1:W-:Y:S01]  /*5110*/  @P2 STG.E.U16 desc[UR46][R12.64], R10 ;  /* 0x0000000a0c002986 */ /* 0x0003e2000c10152e */
[----:B------:R-:W-:Y:S05]  /*5120*/  @!P1 BRA `(.L_x_59) ;  /* 0x0000000000049947 */ /* 0x000fea0003800000 */
[----:B------:R2:W5:Y:S02]  /*5130*/  LDG.E.LTC128B.U16 R14, desc[UR46][R8.64+0x2] ;  /* 0x0000022e080e7981 */ /* 0x000564000c1e1520 */
.L_x_59:
[----:B------:R-:W-:Y:S05]  /*5140*/  BSYNC B1 ;  /* 0x0000000000017941 */ /* 0x000fea0003800000 */
.L_x_58:
[----:B------:R-:W3:Y:S01]  /*5150*/  LDL.LU R11, [R1+0x4] ;  /* 0x00000400010b7983 */ /* 0x000ee20000300800 */
[----:B-1---5:R-:W-:-:S03]  /*5160*/  HADD2.F32 R10, -RZ, R14.H0_H0 ;  /* 0x2000000eff0a7230 */ /* 0x022fc60000004100 */
[----:B------:R2:W-:Y:S02]  /*5170*/  STL.64 [R1+0xb0], R8 ;  /* 0x0000b00801007387 */ /* 0x0005e40000100a00 */
[----:B------:R-:W-:Y:S02]  /*5180*/  FMUL R10, R10, R16 ;  /* 0x000000100a0a7220 */ /* 0x000fe40000400000 */
[----:B--2---:R-:W2:Y:S04]  /*5190*/  LDL.64 R8, [R1+0x90] ;  /* 0x0000900001087983 */ /* 0x004ea80000100a00 */
[----:B------:R1:W-:Y:S04]  /*51a0*/  STL.64 [R1+0xa8], R6 ;  /* 0x0000a80601007387 */ /* 0x0003e80000100a00 */
[----:B-1----:R-:W4:Y:S04]  /*51b0*/  LDL.64 R6, [R1+0x80] ;  /* 0x0000800001067983 */ /* 0x002f280000100a00 */
[----:B------:R1:W-:Y:S01]  /*51c0*/  STL [R1+0xa4], R4 ;  /* 0x0000a40401007387 */ /* 0x0003e20000100800 */
[----:B---3--:R-:W-:-:S03]  /*51d0*/  FFMA R235, R11, R2, R10 ;  /* 0x000000020beb7223 */ /* 0x008fc6000000000a */
[----:B------:R-:W3:Y:S01]  /*51e0*/  LDL.64 R10, [R1+0x40] ;  /* 0x00004000010a7983 */ /* 0x000ee20000100a00 */
[----:B------:R-:W-:Y:S02]  /*51f0*/  ISETP.GT.AND P3, PT, R3, 0x88, PT ;  /* 0x000000880300780c */ /* 0x000fe40003f64270 */
[----:B------:R-:W-:-:S04]  /*5200*/  F2FP.F16.F32.PACK_AB R235, RZ, R235 ;  /* 0x000000ebffeb723e */ /* 0x000fc800000000ff */
[----:B-1----:R-:W-:-:S05]  /*5210*/  PRMT R4, R235, 0x7610, R4 ;  /* 0x00007610eb047816 */ /* 0x002fca0000000004 */
[----:B------:R1:W-:Y:S01]  /*5220*/  @P1 STG.E.U16 desc[UR46][R12.64+0x2], R4 ;  /* 0x000002040c001986 */ /* 0x0003e2000c10152e */
[----:B------:R-:W-:Y:S01]  /*5230*/  ISETP.GT.AND P2, PT, R0, RZ, P3 ;  /* 0x000000ff0000720c */ /* 0x000fe20001f44270 */
[----:B------:R-:W-:Y:S01]  /*5240*/  BSSY B1, `(.L_x_60) ;  /* 0x000000f000017945 */ /* 0x000fe20003800000 */
[----:B---3--:R-:W-:-:S04]  /*5250*/  IMAD.WIDE.U32 R10, R15, R232, R10 ;  /* 0x000000e80f0a7225 */ /* 0x008fc800078e000a */
[----:B------:R-:W-:Y:S01]  /*5260*/  IMAD.IADD R234, R234, 0x1, R11 ;  /* 0x00000001eaea7824 */ /* 0x000fe200078e020b */
[----:B--2---:R-:W-:Y:S02]  /*5270*/  IADD3 R15, P6, R8, R10, RZ ;  /* 0x0000000a080f7210 */ /* 0x004fe40007fde0ff */
[----:B------:R2:W5:Y:S03]  /*5280*/  LDL.LU.64 R8, [R1+0xb0] ;  /* 0x0000b00001087983 */ /* 0x0005660000300a00 */
[----:B----4-:R-:W-:Y:S01]  /*5290*/  IMAD.X R235, R234, 0x1, R7, P6 ;  /* 0x00000001eaeb7824 */ /* 0x010fe200030e0607 */
[----:B------:R3:W-:Y:S04]  /*52a0*/  STL [R1+0x4], R234 ;  /* 0x000004ea01007387 */ /* 0x0007e80000100800 */
[----:B------:R2:W5:Y:S04]  /*52b0*/  LDL.LU.64 R6, [R1+0xa8] ;  /* 0x0000a80001067983 */ /* 0x0005680000300a00 */
[----:B-1----:R2:W5:Y:S01]  /*52c0*/  LDL.LU R4, [R1+0xa4] ;  /* 0x0000a40001047983 */ /* 0x0025620000300800 */
[----:B---3--:R-:W-:-:S03]  /*52d0*/  LEA R234, P6, R15, R22, 0x1 ;  /* 0x000000160fea7211 */ /* 0x008fc600078c08ff */
[----:B------:R2:W-:Y:S01]  /*52e0*/  STL.S16 [R1], R14 ;  /* 0x0000000e01007387 */ /* 0x0005e20000100600 */
[----:B------:R-:W-:Y:S01]  /*52f0*/  LEA.HI.X R235, R15, R23, R235, 0x1, P6 ;  /* 0x000000170feb7211 */ /* 0x000fe200030f0ceb */
[----:B------:R-:W-:Y:S08]  /*5300*/  @!P2 BRA `(.L_x_61) ;  /* 0x000000000008a947 */ /* 0x000ff00003800000 */
[----:B--2---:R-:W2:Y:S04]  /*5310*/  LDG.E.LTC128B.U16 R14, desc[UR46][R234.64] ;  /* 0x0000002eea0e7981 */ /* 0x004ea8000c1e1520 */
[----:B--2---:R1:W-:Y:S02]  /*5320*/  STL [R1], R14 ;  /* 0x0000000e01007387 */ /* 0x0043e40000100800 */
.L_x_61:
[----:B------:R-:W-:Y:S05]  /*5330*/  BSYNC B1 ;  /* 0x0000000000017941 */ /* 0x000fea0003800000 */
.L_x_60:
[----:B------:R-:W3:Y:S04]  /*5340*/  LDL.LU R15, [R1+0x8] ;  /* 0x00000800010f7983 */ /* 0x000ee80000300800 */
[----:B------:R-:W4:Y:S01]  /*5350*/  LDL.LU R235, [R1] ;  /* 0x0000000001eb7983 */ /* 0x000f220000300800 */
[----:B-12---:R-:W-:-:S05]  /*5360*/  IMAD.U32 R14, RZ, RZ, UR8 ;  /* 0x00000008ff0e7e24 */ /* 0x006fca000f8e00ff */
[----:B------:R-:W-:-:S04]  /*5370*/  SHF.L.U32 R14, R14, 0x4, RZ ;  /* 0x000000040e0e7819 */ /* 0x000fc800000006ff */
[----:B------:R-:W-:Y:S01]  /*5380*/  IADD3 R14, P1, R12, R14, RZ ;  /* 0x0000000e0c0e7210 */ /* 0x000fe20007f3e0ff */
[----:B----4-:R-:W-:-:S05]  /*5390*/  HADD2.F32 R11, -RZ, R235.H0_H0 ;  /* 0x200000ebff0b7230 */ /* 0x010fca0000004100 */
[----:B------:R-:W-:-:S04]  /*53a0*/  FMUL R11, R11, R16 ;  /* 0x000000100b0b7220 */ /* 0x000fc80000400000 */
[----:B---3--:R-:W-:Y:S02]  /*53b0*/  FFMA R11, R15, R2, R11 ;  /* 0x000000020f0b7223 */ /* 0x008fe4000000000b */
[----:B------:R-:W2:Y:S03]  /*53c0*/  LDL R15, [R1+0x48] ;  /* 0x00004800010f7983 */ /* 0x000ea60000100800 */
[----:B------:R-:W-:Y:S01]  /*53d0*/  F2FP.F16.F32.PACK_AB R11, RZ, R11 ;  /* 0x0000000bff0b723e */ /* 0x000fe200000000ff */
[----:B--2---:R-:W-:-:S05]  /*53e0*/  IMAD.X R15, R13, 0x1, R15, P1 ;  /* 0x000000010d0f7824 */ /* 0x004fca00008e060f */
[----:B------:R1:W-:Y:S04]  /*53f0*/  @P2 STG.E.U16 desc[UR46][R14.64], R11 ;  /* 0x0000000b0e002986 */ /* 0x0003e8000c10152e */
[----:B-1----:R-:W2:Y:S01]  /*5400*/  LDL.LU R15, [R1+0x4] ;  /* 0x00000400010f7983 */ /* 0x002ea20000300800 */
[----:B------:R-:W-:-:S03]  /*5410*/  IADD3 R14, P1, R236, R10, RZ ;  /* 0x0000000aec0e7210 */ /* 0x000fc60007f3e0ff */
[----:B------:R-:W3:Y:S04]  /*5420*/  LDL R10, [R1+0x88] ;  /* 0x00008800010a7983 */ /* 0x000ee80000100800 */
[----:B------:R-:W4:Y:S01]  /*5430*/  LDL R11, [R1+0x8c] ;  /* 0x00008c00010b7983 */ /* 0x000f220000100800 */
[----:B------:R-:W-:Y:S01]  /*5440*/  ISETP.GT.AND P6, PT, R0, 0x1, P3 ;  /* 0x000000010000780c */ /* 0x000fe20001fc4270 */
[----:B------:R-:W-:Y:S01]  /*5450*/  BSSY B1, `(.L_x_62) ;  /* 0x0000009000017945 */ /* 0x000fe20003800000 */
[----:B------:R-:W-:Y:S01]  /*5460*/  PRMT R234, R235, 0x7610, R234 ;  /* 0x00007610ebea7816 */ /* 0x000fe200000000ea */
[----:B--2---:R-:W-:Y:S02]  /*5470*/  IMAD.X R15, R237, 0x1, R15, P1 ;  /* 0x00000001ed0f7824 */ /* 0x004fe400008e060f */
[----:B---3--:R-:W-:-:S04]  /*5480*/  IMAD.WIDE.U32 R14, R10, UR40, R14 ;  /* 0x000000280a0e7c25 */ /* 0x008fc8000f8e000e */
[----:B----4-:R-:W-:Y:S01]  /*5490*/  IMAD.IADD R11, R11, 0x1, R15 ;  /* 0x000000010b0b7824 */ /* 0x010fe200078e020f */
[----:B------:R-:W-:-:S04]  /*54a0*/  LEA R10, P1, R14, R22, 0x1 ;  /* 0x000000160e0a7211 */ /* 0x000fc800078208ff */
[----:B------:R-:W-:Y:S01]  /*54b0*/  LEA.HI.X R11, R14, R23, R11, 0x1, P1 ;  /* 0x000000170e0b7211 */ /* 0x000fe200008f0c0b */
[----:B------:R-:W-:Y:S08]  /*54c0*/  @!P6 BRA `(.L_x_63) ;  /* 0x000000000004e947 */ /* 0x000ff00003800000 */
[----:B------:R1:W5:Y:S02]  /*54d0*/  LDG.E.LTC128B.U16 R234, desc[UR46][R10.64+0x2] ;  /* 0x0000022e0aea7981 */ /* 0x000364000c1e1520 */
.L_x_63:
[----:B------:R-:W-:Y:S05]  /*54e0*/  BSYNC B1 ;  /* 0x0000000000017941 */ /* 0x000fea0003800000 */
.L_x_62:
[----:B------:R-:W2:Y:S01]  /*54f0*/  LDL.LU R235, [R1+0xc] ;  /* 0x00000c0001eb7983 */ /* 0x000ea20000300800 */
[----:B------:R-:W-:Y:S02]  /*5500*/  IMAD.U32 R15, RZ, RZ, UR8 ;  /* 0x00000008ff0f7e24 */ /* 0x000fe4000f8e00ff */
[----:B-----5:R-:W-:-:S03]  /*5510*/  HADD2.F32 R14, -RZ, R234.H0_H0 ;  /* 0x200000eaff0e7230 */ /* 0x020fc60000004100 */
[----:B------:R-:W-:Y:S02]  /*5520*/  SHF.L.U32 R15, R15, 0x4, RZ ;  /* 0x000000040f0f7819 */ /* 0x000fe400000006ff */
[----:B------:R-:W-:-:S04]  /*5530*/  FMUL R14, R14, R16 ;  /* 0x000000100e0e7220 */ /* 0x000fc80000400000 */
[----:B--2---:R-:W-:Y:S01]  /*5540*/  FFMA R235, R235, R2, R14 ;  /* 0x00000002ebeb7223 */ /* 0x004fe2000000000e */
[----:B------:R-:W-:Y:S02]  /*5550*/  IADD3 R14, P2, R15, R12, RZ ;  /* 0x0000000c0f0e7210 */ /* 0x000fe40007f5e0ff */
[----:B------:R-:W2:Y:S01]  /*5560*/  LDL R15, [R1+0x48] ;  /* 0x00004800010f7983 */ /* 0x000ea20000100800 */
[----:B------:R-:W-:Y:S01]  /*5570*/  ISETP.GT.AND P1, PT, R0, 0x8, P4 ;  /* 0x000000080000780c */ /* 0x000fe20002724270 */
[----:B------:R-:W-:Y:S01]  /*5580*/  BSSY B1, `(.L_x_64) ;  /* 0x0000007000017945 */ /* 0x000fe20003800000 */
[----:B------:R-:W-:Y:S01]  /*5590*/  F2FP.F16.F32.PACK_AB R235, RZ, R235 ;  /* 0x000000ebffeb723e */ /* 0x000fe200000000ff */
[----:B--2---:R-:W-:-:S05]  /*55a0*/  IMAD.X R15, R15, 0x1, R13, P2 ;  /* 0x000000010f0f7824 */ /* 0x004fca00010e060d */
[----:B------:R2:W-:Y:S02]  /*55b0*/  @P6 STG.E.U16 desc[UR46][R14.64+0x2], R235 ;  /* 0x000002eb0e006986 */ /* 0x0005e4000c10152e */
[----:B--2---:R-:W-:-:S03]  /*55c0*/  PRMT R14, R234, 0x7610, R14 ;  /* 0x00007610ea0e7816 */ /* 0x004fc6000000000e */
[----:B------:R-:W-:Y:S05]  /*55d0*/  @!P1 BRA `(.L_x_65) ;  /* 0x0000000000049947 */ /* 0x000fea0003800000 */
[----:B------:R2:W5:Y:S02]  /*55e0*/  LDG.E.LTC128B.U16 R14, desc[UR46][R8.64+0x10] ;  /* 0x0000102e080e7981 */ /* 0x000564000c1e1520 */
.L_x_65:
[----:B------:R-:W-:Y:S05]  /*55f0*/  BSYNC B1 ;  /* 0x0000000000017941 */ /* 0x000fea0003800000 */
.L_x_64:
[----:B------:R-:W3:Y:S01]  /*5600*/  LDL.LU R234, [R1+0x10] ;  /* 0x0000100001ea7983 */ /* 0x000ee20000300800 */
[----:B-----5:R-:W-:Y:S01]  /*5610*/  HADD2.F32 R15, -RZ, R14.H0_H0 ;  /* 0x2000000eff0f7230 */ /* 0x020fe20000004100 */
        /* <DEDUP_REMOVED lines=8> */
.L_x_67:
[----:B------:R-:W-:Y:S05]  /*56a0*/  BSYNC B1 ;  /* 0x0000000000017941 */ /* 0x000fea0003800000 */
.L_x_66:
[----:B------:R-:W2:Y:S01]  /*56b0*/  LDL.LU R235, [R1+0x14] ;  /* 0x0000140001eb7983 */ /* 0x000ea20000300800 */
[----:B---3-5:R-:W-:Y:S01]  /*56c0*/  HADD2.F32 R15, -RZ, R14.H0_H0 ;  /* 0x2000000eff0f7230 */ /* 0x028fe20000004100 */
[----:B------:R-:W-:Y:S01]  /*56d0*/  ISETP.GT.AND P1, PT, R0, 0x8, P3 ;  /* 0x000000080000780c */ /* 0x000fe20001f24270 */
[----:B------:R-:W-:Y:S01]  /*56e0*/  BSSY B1, `(.L_x_68) ;  /* 0x0000008000017945 */ /* 0x000fe20003800000 */
[----:B------:R-:W-:Y:S02]  /*56f0*/  PRMT R234, R14, 0x7610, R234 ;  /* 0x000076100eea7816 */ /* 0x000fe400000000ea */
[----:B------:R-:W-:-:S04]  /*5700*/  FMUL R15, R15, R16 ;  /* 0x000000100f0f7220 */ /* 0x000fc80000400000 */
[----:B--2---:R-:W-:-:S05]  /*5710*/  FFMA R15, R235, R2, R15 ;  /* 0x00000002eb0f7223 */ /* 0x004fca000000000f */
[----:B------:R-:W-:-:S05]  /*5720*/  F2FP.F16.F32.PACK_AB R15, RZ, R15 ;  /* 0x0000000fff0f723e */ /* 0x000fca00000000ff */
[----:B------:R2:W-:Y:S01]  /*5730*/  @P2 STG.E.U16 desc[UR46][R12.64+0x12], R15 ;  /* 0x0000120f0c002986 */ /* 0x0005e2000c10152e */
[----:B------:R-:W-:Y:S05]  /*5740*/  @!P1 BRA `(.L_x_69) ;  /* 0x0000000000049947 */ /* 0x000fea0003800000 */
[----:B------:R3:W5:Y:S02]  /*5750*/  LDG.E.LTC128B.U16 R234, desc[UR46][R10.64+0x10] ;  /* 0x0000102e0aea7981 */ /* 0x000764000c1e1520 */
.L_x_69:
[----:B------:R-:W-:Y:S05]  /*5760*/  BSYNC B1 ;  /* 0x0000000000017941 */ /* 0x000fea0003800000 */
.L_x_68:
[----:B------:R-:W4:Y:S01]  /*5770*/  LDL.LU R235, [R1+0x18] ;  /* 0x0000180001eb7983 */ /* 0x000f220000300800 */
[----:B-----5:R-:W-:Y:S02]  /*5780*/  HADD2.F32 R14, -RZ, R234.H0_H0 ;  /* 0x200000eaff0e7230 */ /* 0x020fe40000004100 */
[----:B--2---:R-:W-:Y:S01]  /*5790*/  IMAD.U32 R15, RZ, RZ, UR8 ;  /* 0x00000008ff0f7e24 */ /* 0x004fe2000f8e00ff */
[----:B------:R2:W-:Y:S02]  /*57a0*/  STL [R1+0xa4], R3 ;  /* 0x0000a40301007387 */ /* 0x0005e40000100800 */
[----:B------:R-:W-:Y:S01]  /*57b0*/  FMUL R14, R14, R16 ;  /* 0x000000100e0e7220 */ /* 0x000fe20000400000 */
[----:B------:R-:W-:Y:S01]  /*57c0*/  IMAD.SHL.U32 R15, R15, 0x10, RZ ;  /* 0x000000100f0f7824 */ /* 0x000fe200078e00ff */
[----:B--2---:R-:W2:Y:S02]  /*57d0*/  LDL.LU R3, [R1+0x50] ;  /* 0x0000500001037983 */ /* 0x004ea40000300800 */
[----:B----4-:R-:W-:Y:S01]  /*57e0*/  FFMA R235, R235, R2, R14 ;  /* 0x00000002ebeb7223 */ /* 0x010fe2000000000e */
[----:B------:R-:W-:-:S05]  /*57f0*/  IMAD.U32 R14, RZ, RZ, UR8 ;  /* 0x00000008ff0e7e24 */ /* 0x000fca000f8e00ff */
[----:B------:R-:W-:-:S04]  /*5800*/  SHF.L.U32 R14, R14, 0x8, RZ ;  /* 0x000000080e0e7819 */ /* 0x000fc800000006ff */
[----:B------:R-:W-:Y:S02]  /*5810*/  IADD3 R14, P2, P6, R15, R4, R14 ;  /* 0x000000040f0e7210 */ /* 0x000fe40007e5e00e */
[----:B------:R-:W2:Y:S01]  /*5820*/  LDL R15, [R1+0x48] ;  /* 0x00004800010f7983 */ /* 0x000ea20000100800 */
[----:B------:R-:W-:Y:S01]  /*5830*/  F2FP.F16.F32.PACK_AB R235, RZ, R235 ;  /* 0x000000ebffeb723e */ /* 0x000fe200000000ff */
[----:B------:R-:W-:Y:S01]  /*5840*/  BSSY B1, `(.L_x_70) ;  /* 0x0000007000017945 */ /* 0x000fe20003800000 */
[----:B--2---:R-:W-:Y:S02]  /*5850*/  IADD3.X R15, R15, R5, R3, P2, P6 ;  /* 0x000000050f0f7210 */ /* 0x004fe400017ec403 */
[----:B------:R2:W5:Y:S01]  /*5860*/  LDL.LU R3, [R1+0xa4] ;  /* 0x0000a40001037983 */ /* 0x0005620000300800 */
[----:B------:R-:W-:-:S03]  /*5870*/  ISETP.GT.AND P2, PT, R0, 0x9, P3 ;  /* 0x000000090000780c */ /* 0x000fc60001f44270 */
[----:B------:R2:W-:Y:S10]  /*5880*/  @P1 STG.E.U16 desc[UR46][R14.64+0x10], R235 ;  /* 0x000010eb0e001986 */ /* 0x0005f4000c10152e */
[----:B------:R-:W-:Y:S05]  /*5890*/  @!P2 BRA `(.L_x_71) ;  /* 0x000000000004a947 */ /* 0x000fea0003800000 */
[----:B------:R4:W5:Y:S02]  /*58a0*/  LDG.E.LTC128B.U16 R234, desc[UR46][R10.64+0x12] ;  /* 0x0000122e0aea7981 */ /* 0x000964000c1e1520 */
.L_x_71:
[----:B------:R-:W-:Y:S05]  /*58b0*/  BSYNC B1 ;  /* 0x0000000000017941 */ /* 0x000fea0003800000 */
.L_x_70:
[----:B-----5:R0:W-:Y:S04]  /*58c0*/  STL [R1+0xa4], R3 ;  /* 0x0000a40301007387 */ /* 0x0201e80000100800 */
[----:B0-----:R-:W3:Y:S01]  /*58d0*/  LDL.LU R3, [R1+0x1c] ;  /* 0x00001c0001037983 */ /* 0x001ee20000300800 */
[----:B--2---:R-:W-:-:S05]  /*58e0*/  HADD2.F32 R235, -RZ, R234.H0_H0 ;  /* 0x200000eaffeb7230 */ /* 0x004fca0000004100 */
[----:B------:R-:W-:Y:S01]  /*58f0*/  FMUL R235, R235, R16 ;  /* 0x00000010ebeb7220 */ /* 0x000fe20000400000 */
[----:B------:R-:W-:-:S03]  /*5900*/  ISETP.GT.AND P1, PT, R0, 0x10, P4 ;  /* 0x000000100000780c */ /* 0x000fc60002724270 */
[----:B---3--:R-:W-:Y:S02]  /*5910*/  FFMA R235, R3, R2, R235 ;  /* 0x0000000203eb7223 */ /* 0x008fe400000000eb */
[----:B------:R0:W5:Y:S01]  /*5920*/  LDL.LU R3, [R1+0xa4] ;  /* 0x0000a40001037983 */ /* 0x0001620000300800 */
[----:B------:R-:W-:Y:S02]  /*5930*/  BSSY B1, `(.L_x_72) ;  /* 0x0000005000017945 */ /* 0x000fe40003800000 */
[----:B------:R-:W-:-:S05]  /*5940*/  F2FP.F16.F32.PACK_AB R235, RZ, R235 ;  /* 0x000000ebffeb723e */ /* 0x000fca00000000ff */
[----:B------:R0:W-:Y:S01]  /*5950*/  @P2 STG.E.U16 desc[UR46][R14.64+0x12], R235 ;  /* 0x000012eb0e002986 */ /* 0x0001e2000c10152e */
[----:B------:R-:W-:Y:S05]  /*5960*/  @!P1 BRA `(.L_x_73) ;  /* 0x0000000000049947 */ /* 0x000fea0003800000 */
[----:B------:R2:W5:Y:S02]  /*5970*/  LDG.E.LTC128B.U16 R234, desc[UR46][R8.64+0x20] ;  /* 0x0000202e08ea7981 */ /* 0x000564000c1e1520 */
.L_x_73:
[----:B------:R-:W-:Y:S05]  /*5980*/  BSYNC B1 ;  /* 0x0000000000017941 */ /* 0x000fea0003800000 */
.L_x_72:
[----:B-----5:R3:W-:Y:S04]  /*5990*/  STL [R1+0xa4], R3 ;  /* 0x0000a40301007387 */ /* 0x0207e80000100800 */
[----:B---3--:R-:W3:Y:S01]  /*59a0*/  LDL.LU R3, [R1+0x20] ;  /* 0x0000200001037983 */ /* 0x008ee20000300800 */
[----:B0-----:R-:W-:-:S05]  /*59b0*/  HADD2.F32 R235, -RZ, R234.H0_H0 ;  /* 0x200000eaffeb7230 */ /* 0x001fca0000004100 */
        /* <DEDUP_REMOVED lines=9> */
.L_x_75:
[----:B------:R-:W-:Y:S05]  /*5a50*/  BSYNC B1 ;  /* 0x0000000000017941 */ /* 0x000fea0003800000 */
.L_x_74:
[----:B-----5:R1:W-:Y:S04]  /*5a60*/  STL [R1+0xa4], R3 ;  /* 0x0000a40301007387 */ /* 0x0203e80000100800 */
[----:B-1----:R-:W2:Y:S01]  /*5a70*/  LDL.LU R3, [R1+0x24] ;  /* 0x0000240001037983 */ /* 0x002ea20000300800 */
[----:B0-----:R-:W-:-:S05]  /*5a80*/  HADD2.F32 R235, -RZ, R234.H0_H0 ;  /* 0x200000eaffeb7230 */ /* 0x001fca0000004100 */
[----:B------:R-:W-:Y:S01]  /*5a90*/  FMUL R235, R235, R16 ;  /* 0x00000010ebeb7220 */ /* 0x000fe20000400000 */
[----:B------:R-:W-:-:S03]  /*5aa0*/  ISETP.GT.AND P1, PT, R0, 0x10, P3 ;  /* 0x000000100000780c */ /* 0x000fc60001f24270 */
[----:B--2---:R-:W-:Y:S02]  /*5ab0*/  FFMA R235, R3, R2, R235 ;  /* 0x0000000203eb7223 */ /* 0x004fe400000000eb */
[----:B------:R0:W5:Y:S01]  /*5ac0*/  LDL.LU R3, [R1+0xa4] ;  /* 0x0000a40001037983 */ /* 0x0001620000300800 */
[----:B------:R-:W-:Y:S02]  /*5ad0*/  BSSY B1, `(.L_x_76) ;  /* 0x0000005000017945 */ /* 0x000fe40003800000 */
[----:B------:R-:W-:-:S05]  /*5ae0*/  F2FP.F16.F32.PACK_AB R235, RZ, R235 ;  /* 0x000000ebffeb723e */ /* 0x000fca00000000ff */
[----:B------:R0:W-:Y:S01]  /*5af0*/  @P2 STG.E.U16 desc[UR46][R12.64+0x22], R235 ;  /* 0x000022eb0c002986 */ /* 0x0001e2000c10152e */
[----:B------:R-:W-:Y:S05]  /*5b00*/  @!P1 BRA `(.L_x_77) ;  /* 0x0000000000049947 */ /* 0x000fea0003800000 */
[----:B------:R1:W5:Y:S02]  /*5b10*/  LDG.E.LTC128B.U16 R234, desc[UR46][R10.64+0x20] ;  /* 0x0000202e0aea7981 */ /* 0x000364000c1e1520 */
.L_x_77:
[----:B------:R-:W-:Y:S05]  /*5b20*/  BSYNC B1 ;  /* 0x0000000000017941 */ /* 0x000fea0003800000 */
.L_x_76:
[----:B-----5:R2:W-:Y:S04]  /*5b30*/  STL [R1+0xa4], R3 ;  /* 0x0000a40301007387 */ /* 0x0205e80000100800 */
[----:B--2---:R-:W2:Y:S01]  /*5b40*/  LDL.LU R3, [R1+0x28] ;  /* 0x0000280001037983 */ /* 0x004ea20000300800 */
        /* <DEDUP_REMOVED lines=10> */
.L_x_79:
[----:B------:R-:W-:Y:S05]  /*5bf0*/  BSYNC B1 ;  /* 0x0000000000017941 */ /* 0x000fea0003800000 */
.L_x_78:
[----:B-----5:R1:W-:Y:S04]  /*5c00*/  STL [R1+0xa4], R3 ;  /* 0x0000a40301007387 */ /* 0x0203e80000100800 */
[----:B-1----:R-:W3:Y:S01]  /*5c10*/  LDL.LU R3, [R1+0x2c] ;  /* 0x00002c0001037983 */ /* 0x002ee20000300800 */
        /* <DEDUP_REMOVED lines=10> */
.L_x_81:
[----:B------:R-:W-:Y:S05]  /*5cc0*/  BSYNC B1 ;  /* 0x0000000000017941 */ /* 0x000fea0003800000 */
.L_x_80:
        /* <DEDUP_REMOVED lines=12> */
.L_x_83:
[----:B------:R-:W-:Y:S05]  /*5d90*/  BSYNC B1 ;  /* 0x0000000000017941 */ /* 0x000fea0003800000 */
.L_x_82:
[----:B-----5:R1:W-:Y:S04]  /*5da0*/  STL [R1+0xa4], R3 ;  /* 0x0000a40301007387 */ /* 0x0203e80000100800 */
[----:B-1----:R-:W2:Y:S01]  /*5db0*/  LDL.LU R3, [R1+0x34] ;  /* 0x0000340001037983 */ /* 0x002ea20000300800 */
[----:B0-----:R-:W-:-:S05]  /*5dc0*/  HADD2.F32 R235, -RZ, R234.H0_H0 ;  /* 0x200000eaffeb7230 */ /* 0x001fca0000004100 */
[----:B------:R-:W-:Y:S01]  /*5dd0*/  FMUL R235, R235, R16 ;  /* 0x00000010ebeb7220 */ /* 0x000fe20000400000 */
[----:B------:R-:W-:Y:S01]  /*5de0*/  ISETP.GT.AND P1, PT, R0, 0x18, P3 ;  /* 0x000000180000780c */ /* 0x000fe20001f24270 */
[----:B------:R-:W-:Y:S02]  /*5df0*/  BSSY B1, `(.L_x_84) ;  /* 0x0000009000017945 */ /* 0x000fe40003800000 */
[----:B--2---:R-:W-:Y:S02]  /*5e00*/  FFMA R235, R3, R2, R235 ;  /* 0x0000000203eb7223 */ /* 0x004fe400000000eb */
[----:B------:R0:W5:Y:S03]  /*5e10*/  LDL.LU R3, [R1+0xa4] ;  /* 0x0000a40001037983 */ /* 0x0001660000300800 */
[----:B------:R-:W-:Y:S01]  /*5e20*/  F2FP.F16.F32.PACK_AB R235, RZ, R235 ;  /* 0x000000ebffeb723e */ /* 0x000fe200000000ff */
[----:B------:R0:W-:Y:S04]  /*5e30*/  STL.S16 [R1], R234 ;  /* 0x000000ea01007387 */ /* 0x0001e80000100600 */
[----:B------:R0:W-:Y:S01]  /*5e40*/  @P2 STG.E.U16 desc[UR46][R12.64+0x32], R235 ;  /* 0x000032eb0c002986 */ /* 0x0001e2000c10152e */
[----:B------:R-:W-:Y:S05]  /*5e50*/  @!P1 BRA `(.L_x_85) ;  /* 0x0000000000089947 */ /* 0x000fea0003800000 */
[----:B0-----:R-:W2:Y:S04]  /*5e60*/  LDG.E.LTC128B.U16 R234, desc[UR46][R10.64+0x30] ;  /* 0x0000302e0aea7981 */ /* 0x001ea8000c1e1520 */
[----:B--2---:R1:W-:Y:S02]  /*5e70*/  STL [R1], R234 ;  /* 0x000000ea01007387 */ /* 0x0043e40000100800 */
.L_x_85:
[----:B------:R-:W-:Y:S05]  /*5e80*/  BSYNC B1 ;  /* 0x0000000000017941 */ /* 0x000fea0003800000 */
.L_x_84:
[----:B------:R2:W-:Y:S01]  /*5e90*/  STL.64 [R1+0xa8], R4 ;  /* 0x0000a80401007387 */ /* 0x0005e20000100a00 */
[----:B0-----:R-:W-:-:S03]  /*5ea0*/  IADD3 R235, P2, R17, 0x100, RZ ;  /* 0x0000010011eb7810 */ /* 0x001fc60007f5e0ff */
[----:B--2---:R-:W2:Y:S01]  /*5eb0*/  LDL.64 R4, [R1+0x80] ;  /* 0x0000800001047983 */ /* 0x004ea20000100a00 */
[----:B-1----:R-:W-:-:S03]  /*5ec0*/  HADD2.F32 R234, -RZ, R234.H0_H0 ;  /* 0x200000eaffea7230 */ /* 0x002fc60000004100 */
[----:B------:R-:W3:Y:S02]  /*5ed0*/  LDL.LU R17, [R1+0x38] ;  /* 0x0000380001117983 */ /* 0x000ee40000300800 */
[----:B------:R-:W-:Y:S02]  /*5ee0*/  FMUL R234, R234, R16 ;  /* 0x00000010eaea7220 */ /* 0x000fe40000400000 */
[----:B------:R-:W-:Y:S02]  /*5ef0*/  STL [R1+0x8], R235 ;  /* 0x000008eb01007387 */ /* 0x000fe40000100800 */
[----:B---3--:R-:W-:Y:S01]  /*5f00*/  FFMA R17, R17, R2, R234 ;  /* 0x0000000211117223 */ /* 0x008fe200000000ea */
[----:B------:R-:W-:-:S04]  /*5f10*/  IMAD.X R234, RZ, RZ, UR7, P2 ;  /* 0x00000007ffea7e24 */ /* 0x000fc800090e06ff */
[----:B------:R-:W-:-:S04]  /*5f20*/  IMAD R234, R234, R232, RZ ;  /* 0x000000e8eaea7224 */ /* 0x000fc800078e02ff */
[C---:B------:R-:W-:Y:S02]  /*5f30*/  IMAD R234, R235.reuse, R233, R234 ;  /* 0x000000e9ebea7224 */ /* 0x040fe400078e02ea */
[----:B------:R-:W3:Y:S04]  /*5f40*/  LDL.LU R233, [R1] ;  /* 0x0000000001e97983 */ /* 0x000ee80000300800 */
[----:B------:R2:W-:Y:S02]  /*5f50*/  STL [R1+0xc], R234 ;  /* 0x00000cea01007387 */ /* 0x0005e40000100800 */
[----:B--2---:R-:W-:Y:S02]  /*5f60*/  IMAD.WIDE.U32 R234, R235, R232, R4 ;  /* 0x000000e8ebea7225 */ /* 0x004fe400078e0004 */
[----:B------:R0:W5:Y:S01]  /*5f70*/  LDL.LU.64 R4, [R1+0xa8] ;  /* 0x0000a80001047983 */ /* 0x0001620000300a00 */
[----:B------:R-:W-:-:S02]  /*5f80*/  ISETP.GT.AND P6, PT, R0, 0x19, P3 ;  /* 0x000000190000780c */ /* 0x000fc40001fc4270 */
[----:B------:R-:W-:Y:S01]  /*5f90*/  F2FP.F16.F32.PACK_AB R17, RZ, R17 ;  /* 0x00000011ff11723e */ /* 0x000fe200000000ff */
[----:B------:R-:W-:Y:S04]  /*5fa0*/  BSSY B1, `(.L_x_86) ;  /* 0x0000005000017945 */ /* 0x000fe80003800000 */
[----:B------:R3:W-:Y:S02]  /*5fb0*/  @P1 STG.E.U16 desc[UR46][R14.64+0x30], R17 ;  /* 0x000030110e001986 */ /* 0x0007e4000c10152e */
[----:B---3--:R-:W-:-:S04]  /*5fc0*/  PRMT R17, R233, 0x7610, R17 ;  /* 0x00007610e9117816 */ /* 0x008fc80000000011 */
[----:B0-----:R-:W-:Y:S05]  /*5fd0*/  @!P6 BRA `(.L_x_87) ;  /* 0x000000000004e947 */ /* 0x001fea0003800000 */
[----:B------:R0:W5:Y:S02]  /*5fe0*/  LDG.E.LTC128B.U16 R17, desc[UR46][R10.64+0x32] ;  /* 0x0000322e0a117981 */ /* 0x000164000c1e1520 */
.L_x_87:
[----:B------:R-:W-:Y:S05]  /*5ff0*/  BSYNC B1 ;  /* 0x0000000000017941 */ /* 0x000fea0003800000 */
.L_x_86:
[----:B------:R1:W-:Y:S04]  /*6000*/  STL.64 [R1+0xd8], R24 ;  /* 0x0000d81801007387 */ /* 0x0003e80000100a00 */
[----:B-1----:R-:W2:Y:S04]  /*6010*/  LDL.LU R24, [R1+0x3c] ;  /* 0x00003c0001187983 */ /* 0x002ea80000300800 */
[----:B------:R-:W3:Y:S04]  /*6020*/  LDL R25, [R1+0x88] ;  /* 0x0000880001197983 */ /* 0x000ee80000100800 */
[----:B------:R1:W-:Y:S04]  /*6030*/  STL.64 [R1+0xd0], R20 ;  /* 0x0000d01401007387 */ /* 0x0003e80000100a00 */
[----:B-1----:R-:W3:Y:S04]  /*6040*/  LDL.LU.64 R20, [R1+0x40] ;  /* 0x0000400001147983 */ /* 0x002ee80000300a00 */
[----:B------:R1:W-:Y:S04]  /*6050*/  STL [R1+0xc8], R18 ;  /* 0x0000c81201007387 */ /* 0x0003e80000100800 */
[----:B-1----:R-:W3:Y:S04]  /*6060*/  LDL.LU R18, [R1+0x8] ;  /* 0x0000080001127983 */ /* 0x002ee80000300800 */
[----:B------:R1:W-:Y:S04]  /*6070*/  STL.64 [R1+0xc0], R12 ;  /* 0x0000c00c01007387 */ /* 0x0003e80000100a00 */
[----:B-1----:R-:W3:Y:S04]  /*6080*/  LDL.LU.64 R12, [R1+0x90] ;  /* 0x00009000010c7983 */ /* 0x002ee80000300a00 */
[----:B------:R1:W-:Y:S04]  /*6090*/  STL [R1+0xb8], R7 ;  /* 0x0000b80701007387 */ /* 0x0003e80000100800 */
[----:B-1----:R-:W2:Y:S01]  /*60a0*/  LDL.LU R7, [R1+0xc] ;  /* 0x00000c0001077983 */ /* 0x002ea20000300800 */
[----:B-----5:R-:W-:-:S03]  /*60b0*/  HADD2.F32 R233, -RZ, R17.H0_H0 ;  /* 0x20000011ffe97230 */ /* 0x020fc60000004100 */
[----:B------:R0:W-:Y:S01]  /*60c0*/  STL.64 [R1+0xb0], R10 ;  /* 0x0000b00a01007387 */ /* 0x0001e20000100a00 */
[----:B------:R-:W-:Y:S01]  /*60d0*/  ISETP.GT.AND P2, PT, R3, 0x100, PT ;  /* 0x000001000300780c */ /* 0x000fe20003f44270 */
[----:B------:R-:W-:Y:S02]  /*60e0*/  FMUL R233, R233, R16 ;  /* 0x00000010e9e97220 */ /* 0x000fe40000400000 */
[----:B0---4-:R-:W4:Y:S04]  /*60f0*/  LDL R10, [R1+0x8c] ;  /* 0x00008c00010a7983 */ /* 0x011f280000100800 */
[----:B------:R0:W-:Y:S01]  /*6100*/  STL.64 [R1+0xa8], R8 ;  /* 0x0000a80801007387 */ /* 0x0001e20000100a00 */
[----:B--2---:R-:W-:Y:S01]  /*6110*/  IMAD.IADD R235, R235, 0x1, R7 ;  /* 0x00000001ebeb7824 */ /* 0x004fe200078e0207 */
[----:B0-----:R-:W-:Y:S01]  /*6120*/  LEA R8, P1, R234, R22, 0x1 ;  /* 0x00000016ea087211 */ /* 0x001fe200078208ff */
[----:B------:R-:W-:Y:S01]  /*6130*/  FFMA R233, R24, R2, R233 ;  /* 0x0000000218e97223 */ /* 0x000fe200000000e9 */
[----:B------:R-:W-:Y:S01]  /*6140*/  IMAD.U32 R11, RZ, RZ, UR8 ;  /* 0x00000008ff0b7e24 */ /* 0x000fe2000f8e00ff */
[----:B------:R-:W-:Y:S01]  /*6150*/  STL [R1+0xa4], R6 ;  /* 0x0000a40601007387 */ /* 0x000fe20000100800 */
[----:B------:R-:W-:Y:S01]  /*6160*/  LEA.HI.X R9, R234, R23, R235, 0x1, P1 ;  /* 0x00000017ea097211 */ /* 0x000fe200008f0ceb */
[----:B------:R-:W-:Y:S01]  /*6170*/  IMAD.MOV.U32 R234, RZ, RZ, R8 ;  /* 0x000000ffffea7224 */ /* 0x000fe200078e0008 */
[----:B------:R-:W-:-:S02]  /*6180*/  ISETP.GT.AND P1, PT, R0, RZ, P2 ;  /* 0x000000ff0000720c */ /* 0x000fc40001724270 */
[----:B------:R-:W-:Y:S01]  /*6190*/  F2FP.F16.F32.PACK_AB R233, RZ, R233 ;  /* 0x000000e9ffe9723e */ /* 0x000fe200000000ff */
[----:B------:R-:W-:Y:S02]  /*61a0*/  IMAD.MOV.U32 R235, RZ, RZ, R9 ;  /* 0x000000ffffeb7224 */ /* 0x000fe400078e0009 */
[----:B------:R-:W2:Y:S04]  /*61b0*/  LDL.LU.64 R8, [R1+0x80] ;  /* 0x0000800001087983 */ /* 0x000ea80000300a00 */
[----:B------:R0:W-:Y:S04]  /*61c0*/  @P6 STG.E.U16 desc[UR46][R14.64+0x32], R233 ;  /* 0x000032e90e006986 */ /* 0x0001e8000c10152e */
[----:B------:R3:W0:Y:S02]  /*61d0*/  @P1 LDG.E.LTC128B.U16 R17, desc[UR46][R234.64] ;  /* 0x0000002eea111981 */ /* 0x000624000c1e1520 */
[----:B---3--:R-:W-:-:S05]  /*61e0*/  IMAD.WIDE.U32 R234, R18, R232, R236 ;  /* 0x000000e812ea7225 */ /* 0x008fca00078e00ec */
[----:B------:R-:W-:-:S03]  /*61f0*/  IADD3 R235, R7, R235, RZ ;  /* 0x000000eb07eb7210 */ /* 0x000fc60007ffe0ff */
[----:B------:R-:W-:-:S04]  /*6200*/  IMAD.WIDE.U32 R24, R25, UR40, R234 ;  /* 0x0000002819187c25 */ /* 0x000fc8000f8e00ea */
[----:B------:R-:W-:Y:S01]  /*6210*/  IMAD.U32 R235, RZ, RZ, UR8 ;  /* 0x00000008ffeb7e24 */ /* 0x000fe2000f8e00ff */
[----:B------:R-:W-:Y:S01]  /*6220*/  LEA R234, P6, R24, R22, 0x1 ;  /* 0x0000001618ea7211 */ /* 0x000fe200078c08ff */
[----:B0-----:R-:W-:-:S05]  /*6230*/  HADD2.F32 R233, -RZ, R17.H0_H0 ;  /* 0x20000011ffe97230 */ /* 0x001fca0000004100 */
[----:B------:R-:W-:-:S04]  /*6240*/  FMUL R233, R233, R16 ;  /* 0x00000010e9e97220 */ /* 0x000fc80000400000 */
[----:B------:R-:W-:Y:S01]  /*6250*/  FFMA R233, R216, R2, R233 ;  /* 0x00000002d8e97223 */ /* 0x000fe200000000e9 */
[----:B----4-:R-:W-:Y:S02]  /*6260*/  IMAD.IADD R216, R10, 0x1, R25 ;  /* 0x000000010ad87824 */ /* 0x010fe400078e0219 */
[----:B------:R-:W-:Y:S01]  /*6270*/  IMAD.SHL.U32 R10, R235, 0x200, RZ ;  /* 0x00000200eb0a7824 */ /* 0x000fe200078e00ff */
[----:B------:R-:W-:-:S04]  /*6280*/  MOV R235, UR9 ;  /* 0x0000000900eb7c02 */ /* 0x000fc80008000f00 */
[----:B------:R-:W-:Y:S02]  /*6290*/  SHF.L.U64.HI R11, R11, 0x9, R235 ;  /* 0x000000090b0b7819 */ /* 0x000fe400000102eb */
[----:B------:R-:W-:Y:S02]  /*62a0*/  LEA.HI.X R235, R24, R23, R216, 0x1, P6 ;  /* 0x0000001718eb7211 */ /* 0x000fe400030f0cd8 */
[----:B------:R0:W5:Y:S01]  /*62b0*/  LDL.LU.64 R24, [R1+0xd8] ;  /* 0x0000d80001187983 */ /* 0x0001620000300a00 */
[----:B------:R-:W-:-:S03]  /*62c0*/  IADD3 R10, P6, R10, R4, RZ ;  /* 0x000000040a0a7210 */ /* 0x000fc60007fde0ff */
[----:B------:R1:W-:Y:S04]  /*62d0*/  STL [R1+0x14], R11 ;  /* 0x0000140b01007387 */ /* 0x0003e80000100800 */
[----:B-1----:R-:W3:Y:S01]  /*62e0*/  LDL R11, [R1+0x14] ;  /* 0x00001400010b7983 */ /* 0x002ee20000100800 */
[----:B------:R-:W-:Y:S01]  /*62f0*/  F2FP.F16.F32.PACK_AB R216, RZ, R233 ;  /* 0x000000e9ffd8723e */ /* 0x000fe200000000ff */
[----:B------:R-:W-:Y:S02]  /*6300*/  IMAD.WIDE.U32 R232, R18, R232, R20 ;  /* 0x000000e812e87225 */ /* 0x000fe400078e0014 */
[----:B------:R0:W5:Y:S01]  /*6310*/  LDL.LU.64 R20, [R1+0xd0] ;  /* 0x0000d00001147983 */ /* 0x0001620000300a00 */
[----:B------:R-:W-:-:S03]  /*6320*/  PRMT R6, R216, 0x7610, R6 ;  /* 0x00007610d8067816 */ /* 0x000fc60000000006 */
[----:B------:R0:W5:Y:S01]  /*6330*/  LDL.LU R18, [R1+0xc8] ;  /* 0x0000c80001127983 */ /* 0x0001620000300800 */
[----:B---3--:R-:W-:Y:S01]  /*6340*/  IMAD.X R11, R11, 0x1, R5, P6 ;  /* 0x000000010b0b7824 */ /* 0x008fe200030e0605 */
[----:B------:R-:W-:Y:S02]  /*6350*/  IADD3 R216, P6, R12, R232, RZ ;  /* 0x000000e80cd87210 */ /* 0x000fe40007fde0ff */
[----:B------:R0:W5:Y:S04]  /*6360*/  LDL.LU.64 R12, [R1+0xc0] ;  /* 0x0000c000010c7983 */ /* 0x0001680000300a00 */
[----:B------:R1:W-:Y:S04]  /*6370*/  STL [R1+0x8], R216 ;  /* 0x000008d801007387 */ /* 0x0003e80000100800 */
[----:B------:R2:W-:Y:S01]  /*6380*/  @P1 STG.E.U16 desc[UR46][R10.64], R6 ;  /* 0x000000060a001986 */ /* 0x0005e2000c10152e */
[----:B-1----:R-:W-:-:S03]  /*6390*/  IMAD.IADD R216, R7, 0x1, R233 ;  /* 0x0000000107d87824 */ /* 0x002fc600078e02e9 */
[----:B------:R0:W5:Y:S01]  /*63a0*/  LDL.LU R7, [R1+0xb8] ;  /* 0x0000b80001077983 */ /* 0x0001620000300800 */
[----:B--2---:R-:W-:-:S03]  /*63b0*/  IMAD.X R6, R216, 0x1, R9, P6 ;  /* 0x00000001d8067824 */ /* 0x004fc600030e0609 */
[----:B------:R1:W-:Y:S04]  /*63c0*/  STL.64 [R1], R10 ;  /* 0x0000000a01007387 */ /* 0x0003e80000100a00 */
[----:B-1----:R0:W5:Y:S01]  /*63d0*/  LDL.LU.64 R10, [R1+0xb0] ;  /* 0x0000b000010a7983 */ /* 0x0021620000300a00 */
[----:B------:R-:W-:-:S03]  /*63e0*/  ISETP.GT.AND P1, PT, R0, 0x1, P2 ;  /* 0x000000010000780c */ /* 0x000fc60001724270 */
[----:B------:R0:W5:Y:S04]  /*63f0*/  LDL.LU.64 R8, [R1+0xa8] ;  /* 0x0000a80001087983 */ /* 0x0001680000300a00 */
[----:B------:R1:W-:Y:S04]  /*6400*/  STL [R1+0xc], R6 ;  /* 0x00000c0601007387 */ /* 0x0003e80000100800 */
[----:B-1----:R0:W5:Y:S01]  /*6410*/  LDL.LU R6, [R1+0xa4] ;  /* 0x0000a40001067983 */ /* 0x0021620000300800 */
[----:B------:R-:W-:Y:S01]  /*6420*/  BSSY B1, `(.L_x_88) ;  /* 0x0000004000017945 */ /* 0x000fe20003800000 */
[----:B------:R-:W-:-:S03]  /*6430*/  IADD3 R232, P6, R236, R232, RZ ;  /* 0x000000e8ece87210 */ /* 0x000fc60007fde0ff */
[----:B------:R-:W-:Y:S10]  /*6440*/  @!P1 BRA `(.L_x_89) ;  /* 0x0000000000049947 */ /* 0x000ff40003800000 */
[----:B------:R1:W5:Y:S02]  /*6450*/  LDG.E.LTC128B.U16 R17, desc[UR46][R234.64+0x2] ;  /* 0x0000022eea117981 */ /* 0x000364000c1e1520 */
.L_x_89:
[----:B------:R-:W-:Y:S05]  /*6460*/  BSYNC B1 ;  /* 0x0000000000017941 */ /* 0x000fea0003800000 */
.L_x_88:
[----:B-----5:R-:W-:Y:S01]  /*6470*/  HADD2.F32 R236, -RZ, R17.H0_H0 ;  /* 0x20000011ffec7230 */ /* 0x020fe20000004100 */
[----:B------:R2:W-:Y:S01]  /*6480*/  STL [R1+0xb4], R9 ;  /* 0x0000b40901007387 */ /* 0x0005e20000100800 */
[----:B------:R-:W-:-:S03]  /*6490*/  IMAD.X R233, R237, 0x1, R216, P6 ;  /* 0x00000001ede97824 */ /* 0x000fc600030e06d8 */
[----:B------:R-:W-:Y:S01]  /*64a0*/  FMUL R216, R236, R16 ;  /* 0x00000010ecd87220 */ /* 0x000fe20000400000 */
[----:B--2---:R-:W2:Y:S03]  /*64b0*/  LDL.LU R9, [R1+0xc] ;  /* 0x00000c0001097983 */ /* 0x004ea60000300800 */
[----:B------:R-:W-:Y:S01]  /*64c0*/  FFMA R237, R217, R2, R216 ;  /* 0x00000002d9ed7223 */ /* 0x000fe200000000d8 */
[----:B------:R3:W-:Y:S04]  /*64d0*/  STL [R1+0xb0], R8 ;  /* 0x0000b00801007387 */ /* 0x0007e80000100800 */
[----:B---3--:R-:W3:Y:S04]  /*64e0*/  LDL.LU R8, [R1+0x8] ;  /* 0x0000080001087983 */ /* 0x008ee80000300800 */
[----:B------:R4:W-:Y:S04]  /*64f0*/  STL.64 [R1+0xa8], R6 ;  /* 0x0000a80601007387 */ /* 0x0009e80000100a00 */
[----:B----4-:R-:W4:Y:S04]  /*6500*/  LDL.64 R6, [R1] ;  /* 0x0000000001067983 */ /* 0x010f280000100a00 */
[----:B------:R-:W2:Y:S02]  /*6510*/  LDL.LU R216, [R1+0x88] ;  /* 0x0000880001d87983 */ /* 0x000ea40000300800 */
[----:B--2---:R-:W-:-:S02]  /*6520*/  IMAD.WIDE.U32 R216, R216, UR40, R232 ;  /* 0x00000028d8d87c25 */ /* 0x004fc4000f8e00e8 */
[----:B------:R-:W2:Y:S01]  /*6530*/  LDL.LU R233, [R1+0x8c] ;  /* 0x00008c0001e97983 */ /* 0x000ea20000300800 */
[CC--:B---3--:R-:W-:Y:S02]  /*6540*/  LEA R236, P6, R8.reuse, R22.reuse, 0x1 ;  /* 0x0000001608ec7211 */ /* 0x0c8fe400078c08ff */
[----:B------:R-:W-:Y:S02]  /*6550*/  F2FP.F16.F32.PACK_AB R232, RZ, R237 ;  /* 0x000000edffe8723e */ /* 0x000fe400000000ff */
[----:B------:R-:W-:Y:S02]  /*6560*/  LEA.HI.X R237, R8, R23, R9, 0x1, P6 ;  /* 0x0000001708ed7211 */ /* 0x000fe400030f0c09 */
[----:B------:R-:W-:Y:S01]  /*6570*/  LEA R22, P6, R216, R22, 0x1 ;  /* 0x00000016d8167211 */ /* 0x000fe200078c08ff */
[----:B------:R3:W5:Y:S04]  /*6580*/  LDL.LU R9, [R1+0xb4] ;  /* 0x0000b40001097983 */ /* 0x0007680000300800 */
[----:B------:R3:W5:Y:S01]  /*6590*/  LDL.LU R8, [R1+0xb0] ;  /* 0x0000b00001087983 */ /* 0x0007620000300800 */
[----:B--2---:R-:W-:Y:S01]  /*65a0*/  IADD3 R217, R233, R217, RZ ;  /* 0x000000d9e9d97210 */ /* 0x004fe20007ffe0ff */
[----:B------:R-:W-:-:S03]  /*65b0*/  IMAD.U32 R233, RZ, RZ, UR8 ;  /* 0x00000008ffe97e24 */ /* 0x000fc6000f8e00ff */
[----:B------:R-:W-:Y:S01]  /*65c0*/  LEA.HI.X R23, R216, R23, R217, 0x1, P6 ;  /* 0x00000017d8177211 */ /* 0x000fe200030f0cd9 */
[----:B----4-:R-:W-:Y:S02]  /*65d0*/  @P1 IMAD.MOV.U32 R216, RZ, RZ, R6 ;  /* 0x000000ffffd81224 */ /* 0x010fe400078e0006 */
[----:B------:R-:W-:Y:S02]  /*65e0*/  @P1 IMAD.MOV.U32 R217, RZ, RZ, R7 ;  /* 0x000000ffffd91224 */ /* 0x000fe400078e0007 */
[----:B------:R-:W-:-:S03]  /*65f0*/  IMAD.SHL.U32 R233, R233, 0x10, RZ ;  /* 0x00000010e9e97824 */ /* 0x000fc600078e00ff */
[----:B------:R2:W-:Y:S02]  /*6600*/  @P1 STG.E.U16 desc[UR46][R216.64+0x2], R232 ;  /* 0x000002e8d8001986 */ /* 0x0005e4000c10152e */
[----:B--2---:R-:W-:Y:S02]  /*6610*/  MOV R217, UR8 ;  /* 0x0000000800d97c02 */ /* 0x004fe40008000f00 */
[----:B------:R-:W2:Y:S03]  /*6620*/  LDL R232, [R1+0x48] ;  /* 0x0000480001e87983 */ /* 0x000ea60000100800 */
[----:B------:R-:W-:-:S05]  /*6630*/  IMAD.SHL.U32 R217, R217, 0x200, RZ ;  /* 0x00000200d9d97824 */ /* 0x000fca00078e00ff */
[----:B------:R-:W-:Y:S02]  /*6640*/  IADD3 R216, P1, P6, R233, R4, R217 ;  /* 0x00000004e9d87210 */ /* 0x000fe40007e3e0d9 */
[----:B------:R-:W2:Y:S02]  /*6650*/  LDL.LU R217, [R1+0x14] ;  /* 0x0000140001d97983 */ /* 0x000ea40000300800 */
[----:B--2---:R-:W-:Y:S02]  /*6660*/  IADD3.X R217, R232, R5, R217, P1, P6 ;  /* 0x00000005e8d97210 */ /* 0x004fe40000fec4d9 */
[----:B------:R-:W-:Y:S02]  /*6670*/  IADD3 R232, P6, R6, R233, RZ ;  /* 0x000000e906e87210 */ /* 0x000fe40007fde0ff */
[----:B------:R-:W2:Y:S01]  /*6680*/  LDL R233, [R1+0x48] ;  /* 0x0000480001e97983 */ /* 0x000ea20000100800 */
[----:B------:R-:W-:Y:S01]  /*6690*/  ISETP.GT.AND P1, PT, R3, 0x108, PT ;  /* 0x000001080300780c */ /* 0x000fe20003f24270 */
[----:B------:R-:W-:Y:S01]  /*66a0*/  BSSY B1, `(.L_x_90) ;  /* 0x0000007000017945 */ /* 0x000fe20003800000 */
[----:B------:R-:W-:Y:S01]  /*66b0*/  PRMT R3, R17, 0x7610, R3 ;  /* 0x0000761011037816 */ /* 0x000fe20000000003 */
[----:B--2---:R-:W-:-:S02]  /*66c0*/  IMAD.X R233, R7, 0x1, R233, P6 ;  /* 0x0000000107e97824 */ /* 0x004fc400030e06e9 */
[----:B------:R3:W5:Y:S01]  /*66d0*/  LDL.LU.64 R6, [R1+0xa8] ;  /* 0x0000a80001067983 */ /* 0x0007620000300a00 */
[----:B------:R-:W-:-:S13]  /*66e0*/  ISETP.GT.AND P6, PT, R0, RZ, P1 ;  /* 0x000000ff0000720c */ /* 0x000fda0000fc4270 */
[----:B---3--:R-:W-:Y:S05]  /*66f0*/  @!P6 BRA `(.L_x_91) ;  /* 0x000000000004e947 */ /* 0x008fea0003800000 */
[----:B------:R2:W5:Y:S02]  /*6700*/  LDG.E.LTC128B.U16 R3, desc[UR46][R236.64] ;  /* 0x0000002eec037981 */ /* 0x000564000c1e1520 */
.L_x_91:
[----:B------:R-:W-:Y:S05]  /*6710*/  BSYNC B1 ;  /* 0x0000000000017941 */ /* 0x000fea0003800000 */
.L_x_90:
[----:B-----5:R-:W-:Y:S01]  /*6720*/  HADD2.F32 R17, -RZ, R3.H0_H0 ;  /* 0x20000003ff117230 */ /* 0x020fe20000004100 */
[----:B------:R-:W-:Y:S04]  /*6730*/  BSSY B1, `(.L_x_92) ;  /* 0x0000008000017945 */ /* 0x000fe80003800000 */
[----:B------:R-:W-:-:S04]  /*6740*/  FMUL R17, R17, R16 ;  /* 0x0000001011117220 */ /* 0x000fc80000400000 */
[----:B------:R-:W-:-:S05]  /*6750*/  FFMA R17, R218, R2, R17 ;  /* 0x00000002da117223 */ /* 0x000fca0000000011 */
[----:B------:R-:W-:-:S05]  /*6760*/  F2FP.F16.F32.PACK_AB R17, RZ, R17 ;  /* 0x00000011ff11723e */ /* 0x000fca00000000ff */
[----:B------:R3:W-:Y:S01]  /*6770*/  @P6 STG.E.U16 desc[UR46][R232.64], R17 ;  /* 0x00000011e8006986 */ /* 0x0007e2000c10152e */
[----:B------:R-:W-:-:S13]  /*6780*/  ISETP.GT.AND P6, PT, R0, 0x1, P1 ;  /* 0x000000010000780c */ /* 0x000fda0000fc4270 */
[----:B---3--:R-:W-:Y:S05]  /*6790*/  @!P6 BRA `(.L_x_93) ;  /* 0x000000000004e947 */ /* 0x008fea0003800000 */
[----:B------:R3:W5:Y:S02]  /*67a0*/  LDG.E.LTC128B.U16 R3, desc[UR46][R22.64+0x2] ;  /* 0x0000022e16037981 */ /* 0x000764000c1e1520 */
.L_x_93:
[----:B------:R-:W-:Y:S05]  /*67b0*/  BSYNC B1 ;  /* 0x0000000000017941 */ /* 0x000fea0003800000 */
.L_x_92:
[----:B-----5:R-:W-:Y:S01]  /*67c0*/  HADD2.F32 R17, -RZ, R3.H0_H0 ;  /* 0x20000003ff117230 */ /* 0x020fe20000004100 */
[----:B------:R-:W-:Y:S04]  /*67d0*/  BSSY B1, `(.L_x_94) ;  /* 0x0000008000017945 */ /* 0x000fe80003800000 */
[----:B------:R-:W-:-:S04]  /*67e0*/  FMUL R17, R17, R16 ;  /* 0x0000001011117220 */ /* 0x000fc80000400000 */
[----:B------:R-:W-:-:S05]  /*67f0*/  FFMA R17, R219, R2, R17 ;  /* 0x00000002db117223 */ /* 0x000fca0000000011 */
[----:B------:R-:W-:-:S05]  /*6800*/  F2FP.F16.F32.PACK_AB R17, RZ, R17 ;  /* 0x00000011ff11723e */ /* 0x000fca00000000ff */
[----:B------:R4:W-:Y:S01]  /*6810*/  @P6 STG.E.U16 desc[UR46][R232.64+0x2], R17 ;  /* 0x00000211e8006986 */ /* 0x0009e2000c10152e */
[----:B------:R-:W-:-:S13]  /*6820*/  ISETP.GT.AND P6, PT, R0, 0x8, P2 ;  /* 0x000000080000780c */ /* 0x000fda00017c4270 */
[----:B----4-:R-:W-:Y:S05]  /*6830*/  @!P6 BRA `(.L_x_95) ;  /* 0x000000000004e947 */ /* 0x010fea0003800000 */
[----:B------:R4:W5:Y:S02]  /*6840*/  LDG.E.LTC128B.U16 R3, desc[UR46][R234.64+0x10] ;  /* 0x0000102eea037981 */ /* 0x000964000c1e1520 */
.L_x_95:
[----:B------:R-:W-:Y:S05]  /*6850*/  BSYNC B1 ;  /* 0x0000000000017941 */ /* 0x000fea0003800000 */
.L_x_94:
[----:B------:R-:W2:Y:S01]  /*6860*/  LDL.64 R218, [R1] ;  /* 0x0000000001da7983 */ /* 0x000ea20000100a00 */
[----:B-----5:R-:W-:Y:S01]  /*6870*/  HADD2.F32 R17, -RZ, R3.H0_H0 ;  /* 0x20000003ff117230 */ /* 0x020fe20000004100 */
[----:B------:R-:W-:Y:S04]  /*6880*/  BSSY B1, `(.L_x_96) ;  /* 0x0000008000017945 */ /* 0x000fe80003800000 */
[----:B------:R-:W-:-:S04]  /*6890*/  FMUL R17, R17, R16 ;  /* 0x0000001011117220 */ /* 0x000fc80000400000 */
[----:B------:R-:W-:-:S05]  /*68a0*/  FFMA R17, R220, R2, R17 ;  /* 0x00000002dc117223 */ /* 0x000fca0000000011 */
[----:B------:R-:W-:-:S05]  /*68b0*/  F2FP.F16.F32.PACK_AB R17, RZ, R17 ;  /* 0x00000011ff11723e */ /* 0x000fca00000000ff */
[----:B--2---:R2:W-:Y:S01]  /*68c0*/  @P6 STG.E.U16 desc[UR46][R218.64+0x10], R17 ;  /* 0x00001011da006986 */ /* 0x0045e2000c10152e */
[----:B------:R-:W-:-:S13]  /*68d0*/  ISETP.GT.AND P6, PT, R0, 0x9, P2 ;  /* 0x000000090000780c */ /* 0x000fda00017c4270 */
[----:B--2---:R-:W-:Y:S05]  /*68e0*/  @!P6 BRA `(.L_x_97) ;  /* 0x000000000004e947 */ /* 0x004fea0003800000 */
[----:B------:R2:W5:Y:S02]  /*68f0*/  LDG.E.LTC128B.U16 R3, desc[UR46][R234.64+0x12] ;  /* 0x0000122eea037981 */ /* 0x000564000c1e1520 */
.L_x_97:
[----:B------:R-:W-:Y:S05]  /*6900*/  BSYNC B1 ;  /* 0x0000000000017941 */ /* 0x000fea0003800000 */
.L_x_96:
[----:B------:R0:W-:Y:S04]  /*6910*/  STL.64 [R1+0xa8], R4 ;  /* 0x0000a80401007387 */ /* 0x0001e80000100a00 */
[----:B0-----:R-:W3:Y:S01]  /*6920*/  LDL.LU.64 R4, [R1] ;  /* 0x0000000001047983 */ /* 0x001ee20000300a00 */
[----:B-----5:R-:W-:Y:S01]  /*6930*/  HADD2.F32 R17, -RZ, R3.H0_H0 ;  /* 0x20000003ff117230 */ /* 0x020fe20000004100 */
[----:B------:R-:W-:Y:S01]  /*6940*/  MOV R220, UR8 ;  /* 0x0000000800dc7c02 */ /* 0x000fe20008000f00 */
[----:B------:R-:W-:Y:S02]  /*6950*/  IMAD.U32 R233, RZ, RZ, UR9 ;  /* 0x00000009ffe97e24 */ /* 0x000fe4000f8e00ff */
[----:B------:R-:W-:Y:S02]  /*6960*/  IMAD.U32 R232, RZ, RZ, UR8 ;  /* 0x00000008ffe87e24 */ /* 0x000fe4000f8e00ff */
[----:B------:R-:W-:Y:S01]  /*6970*/  FMUL R17, R17, R16 ;  /* 0x0000001011117220 */ /* 0x000fe20000400000 */
[----:B------:R-:W-:-:S03]  /*6980*/  IMAD.SHL.U32 R220, R220, 0x10, RZ ;  /* 0x00000010dcdc7824 */ /* 0x000fc600078e00ff */
[----:B------:R-:W-:Y:S01]  /*6990*/  FFMA R17, R221, R2, R17 ;  /* 0x00000002dd117223 */ /* 0x000fe20000000011 */
[----:B------:R-:W-:-:S04]  /*69a0*/  SHF.L.U64.HI R232, R232, 0x4, R233 ;  /* 0x00000004e8e87819 */ /* 0x000fc800000102e9 */
[----:B------:R-:W-:-:S05]  /*69b0*/  F2FP.F16.F32.PACK_AB R17, RZ, R17 ;  /* 0x00000011ff11723e */ /* 0x000fca00000000ff */
[----:B------:R0:W-:Y:S01]  /*69c0*/  @P6 STG.E.U16 desc[UR46][R218.64+0x12], R17 ;  /* 0x00001211da006986 */ /* 0x0001e2000c10152e */
[----:B---3--:R-:W-:-:S05]  /*69d0*/  IADD3 R220, P6, R220, R4, RZ ;  /* 0x00000004dcdc7210 */ /* 0x008fca0007fde0ff */
[----:B------:R-:W-:Y:S02]  /*69e0*/  IMAD.X R221, R232, 0x1, R5, P6 ;  /* 0x00000001e8dd7824 */ /* 0x000fe400030e0605 */
[----:B------:R0:W5:Y:S01]  /*69f0*/  LDL.LU.64 R4, [R1+0xa8] ;  /* 0x0000a80001047983 */ /* 0x0001620000300a00 */
[----:B------:R-:W-:Y:S01]  /*6a00*/  ISETP.GT.AND P6, PT, R0, 0x8, P1 ;  /* 0x000000080000780c */ /* 0x000fe20000fc4270 */
[----:B------:R-:W-:-:S12]  /*6a10*/  BSSY B1, `(.L_x_98) ;  /* 0x0000003000017945 */ /* 0x000fd80003800000 */
[----:B0-----:R-:W-:Y:S05]  /*6a20*/  @!P6 BRA `(.L_x_99) ;  /* 0x000000000004e947 */ /* 0x001fea0003800000 */
[----:B------:R0:W5:Y:S02]  /*6a30*/  LDG.E.LTC128B.U16 R3, desc[UR46][R22.64+0x10] ;  /* 0x0000102e16037981 */ /* 0x000164000c1e1520 */
.L_x_99:
[----:B------:R-:W-:Y:S05]  /*6a40*/  BSYNC B1 ;  /* 0x0000000000017941 */ /* 0x000fea0003800000 */
.L_x_98:
        /* <DEDUP_REMOVED lines=9> */
.L_x_101:
[----:B------:R-:W-:Y:S05]  /*6ae0*/  BSYNC B1 ;  /* 0x0000000000017941 */ /* 0x000fea0003800000 */
.L_x_100:
[----:B-----5:R-:W-:Y:S01]  /*6af0*/  HADD2.F32 R17, -RZ, R3.H0_H0 ;  /* 0x20000003ff117230 */ /* 0x020fe20000004100 */
[----:B------:R-:W-:Y:S04]  /*6b00*/  BSSY B1, `(.L_x_102) ;  /* 0x0000008000017945 */ /* 0x000fe80003800000 */
[----:B------:R-:W-:-:S04]  /*6b10*/  FMUL R220, R17, R16 ;  /* 0x0000001011dc7220 */ /* 0x000fc80000400000 */
[----:B------:R-:W-:-:S05]  /*6b20*/  FFMA R220, R223, R2, R220 ;  /* 0x00000002dfdc7223 */ /* 0x000fca00000000dc */
[----:B------:R-:W-:-:S05]  /*6b30*/  F2FP.F16.F32.PACK_AB R220, RZ, R220 ;  /* 0x000000dcffdc723e */ /* 0x000fca00000000ff */
[----:B------:R0:W-:Y:S01]  /*6b40*/  @P6 STG.E.U16 desc[UR46][R216.64+0x12], R220 ;  /* 0x000012dcd8006986 */ /* 0x0001e2000c10152e */
[----:B------:R-:W-:-:S13]  /*6b50*/  ISETP.GT.AND P6, PT, R0, 0x10, P2 ;  /* 0x000000100000780c */ /* 0x000fda00017c4270 */
[----:B0-----:R-:W-:Y:S05]  /*6b60*/  @!P6 BRA `(.L_x_103) ;  /* 0x000000000004e947 */ /* 0x001fea0003800000 */
[----:B------:R0:W5:Y:S02]  /*6b70*/  LDG.E.LTC128B.U16 R3, desc[UR46][R234.64+0x20] ;  /* 0x0000202eea037981 */ /* 0x000164000c1e1520 */
.L_x_103:
[----:B------:R-:W-:Y:S05]  /*6b80*/  BSYNC B1 ;  /* 0x0000000000017941 */ /* 0x000fea0003800000 */
.L_x_102:
        /* <DEDUP_REMOVED lines=9> */
.L_x_105:
[----:B------:R-:W-:Y:S05]  /*6c20*/  BSYNC B1 ;  /* 0x0000000000017941 */ /* 0x000fea0003800000 */
.L_x_104:
        /* <DEDUP_REMOVED lines=9> */
.L_x_107:
[----:B------:R-:W-:Y:S05]  /*6cc0*/  BSYNC B1 ;  /* 0x0000000000017941 */ /* 0x000fea0003800000 */
.L_x_106:
        /* <DEDUP_REMOVED lines=9> */
.L_x_109:
[----:B------:R-:W-:Y:S05]  /*6d60*/  BSYNC B1 ;  /* 0x0000000000017941 */ /* 0x000fea0003800000 */
.L_x_108:
        /* <DEDUP_REMOVED lines=9> */
.L_x_111:
[----:B------:R-:W-:Y:S05]  /*6e00*/  BSYNC B1 ;  /* 0x0000000000017941 */ /* 0x000fea0003800000 */
.L_x_110:
        /* <DEDUP_REMOVED lines=9> */
.L_x_113:
[----:B------:R-:W-:Y:S05]  /*6ea0*/  BSYNC B1 ;  /* 0x0000000000017941 */ /* 0x000fea0003800000 */
.L_x_112:
        /* <DEDUP_REMOVED lines=9> */
.L_x_115:
[----:B------:R-:W-:Y:S05]  /*6f40*/  BSYNC B1 ;  /* 0x0000000000017941 */ /* 0x000fea0003800000 */
.L_x_114:
        /* <DEDUP_REMOVED lines=9> */
.L_x_117:
[----:B------:R-:W-:Y:S05]  /*6fe0*/  BSYNC B1 ;  /* 0x0000000000017941 */ /* 0x000fea0003800000 */
.L_x_116:
        /* <DEDUP_REMOVED lines=9> */
.L_x_119:
[----:B------:R-:W-:Y:S05]  /*7080*/  BSYNC B1 ;  /* 0x0000000000017941 */ /* 0x000fea0003800000 */
.L_x_118:
        /* <DEDUP_REMOVED lines=9> */
.L_x_121:
[----:B------:R-:W-:Y:S05]  /*7120*/  BSYNC B1 ;  /* 0x0000000000017941 */ /* 0x000fea0003800000 */
.L_x_120:
        /* <DEDUP_REMOVED lines=9> */
.L_x_123:
[----:B------:R-:W-:Y:S05]  /*71c0*/  BSYNC B1 ;  /* 0x0000000000017941 */ /* 0x000fea0003800000 */
.L_x_122:
        /* <DEDUP_REMOVED lines=9> */
.L_x_125:
[----:B------:R-:W-:Y:S05]  /*7260*/  BSYNC B1 ;  /* 0x0000000000017941 */ /* 0x000fea0003800000 */
.L_x_124:
        /* <DEDUP_REMOVED lines=9> */
.L_x_127:
[----:B------:R-:W-:Y:S05]  /*7300*/  BSYNC B1 ;  /* 0x0000000000017941 */ /* 0x000fea0003800000 */
.L_x_126:
        /* <DEDUP_REMOVED lines=9> */
.L_x_129:
[----:B------:R-:W-:Y:S05]  /*73a0*/  BSYNC B1 ;  /* 0x0000000000017941 */ /* 0x000fea0003800000 */
.L_x_128:
        /* <DEDUP_REMOVED lines=9> */
.L_x_131:
[----:B------:R-:W-:Y:S05]  /*7440*/  BSYNC B1 ;  /* 0x0000000000017941 */ /* 0x000fea0003800000 */
.L_x_130:
        /* <DEDUP_REMOVED lines=9> */
.L_x_133:
[----:B------:R-:W-:Y:S05]  /*74e0*/  BSYNC B1 ;  /* 0x0000000000017941 */ /* 0x000fea0003800000 */
.L_x_132:
        /* <DEDUP_REMOVED lines=9> */
.L_x_135:
[----:B------:R-:W-:Y:S05]  /*7580*/  BSYNC B1 ;  /* 0x0000000000017941 */ /* 0x000fea0003800000 */
.L_x_134:
        /* <DEDUP_REMOVED lines=9> */
.L_x_137:
[----:B------:R-:W-:Y:S05]  /*7620*/  BSYNC B1 ;  /* 0x0000000000017941 */ /* 0x000fea0003800000 */
.L_x_136:
        /* <DEDUP_REMOVED lines=9> */
.L_x_139:
[----:B------:R-:W-:Y:S05]  /*76c0*/  BSYNC B1 ;  /* 0x0000000000017941 */ /* 0x000fea0003800000 */
.L_x_138:
        /* <DEDUP_REMOVED lines=9> */
.L_x_141:
[----:B------:R-:W-:Y:S05]  /*7760*/  BSYNC B1 ;  /* 0x0000000000017941 */ /* 0x000fea0003800000 */
.L_x_140:
        /* <DEDUP_REMOVED lines=9> */
.L_x_143:
[----:B------:R-:W-:Y:S05]  /*7800*/  BSYNC B1 ;  /* 0x0000000000017941 */ /* 0x000fea0003800000 */
.L_x_142:
        /* <DEDUP_REMOVED lines=9> */
.L_x_145:
[----:B------:R-:W-:Y:S05]  /*78a0*/  BSYNC B1 ;  /* 0x0000000000017941 */ /* 0x000fea0003800000 */
.L_x_144:
        /* <DEDUP_REMOVED lines=9> */
.L_x_147:
[----:B------:R-:W-:Y:S05]  /*7940*/  BSYNC B1 ;  /* 0x0000000000017941 */ /* 0x000fea0003800000 */
.L_x_146:
        /* <DEDUP_REMOVED lines=9> */
.L_x_149:
[----:B------:R-:W-:Y:S05]  /*79e0*/  BSYNC B1 ;  /* 0x0000000000017941 */ /* 0x000fea0003800000 */
.L_x_148:
        /* <DEDUP_REMOVED lines=9> */
.L_x_151:
[----:B------:R-:W-:Y:S05]  /*7a80*/  BSYNC B1 ;  /* 0x0000000000017941 */ /* 0x000fea0003800000 */
.L_x_150:
        /* <DEDUP_REMOVED lines=9> */
.L_x_153:
[----:B------:R-:W-:Y:S05]  /*7b20*/  BSYNC B1 ;  /* 0x0000000000017941 */ /* 0x000fea0003800000 */
.L_x_152:
        /* <DEDUP_REMOVED lines=9> */
.L_x_155:
[----:B------:R-:W-:Y:S05]  /*7bc0*/  BSYNC B1 ;  /* 0x0000000000017941 */ /* 0x000fea0003800000 */
.L_x_154:
        /* <DEDUP_REMOVED lines=9> */
.L_x_157:
[----:B------:R-:W-:Y:S05]  /*7c60*/  BSYNC B1 ;  /* 0x0000000000017941 */ /* 0x000fea0003800000 */
.L_x_156:
        /* <DEDUP_REMOVED lines=9> */
.L_x_159:
[----:B------:R-:W-:Y:S05]  /*7d00*/  BSYNC B1 ;  /* 0x0000000000017941 */ /* 0x000fea0003800000 */
.L_x_158:
        /* <DEDUP_REMOVED lines=9> */
.L_x_161:
[----:B------:R-:W-:Y:S05]  /*7da0*/  BSYNC B1 ;  /* 0x0000000000017941 */ /* 0x000fea0003800000 */
.L_x_160:
        /* <DEDUP_REMOVED lines=9> */
.L_x_163:
[----:B------:R-:W-:Y:S05]  /*7e40*/  BSYNC B1 ;  /* 0x0000000000017941 */ /* 0x000fea0003800000 */
.L_x_162:
        /* <DEDUP_REMOVED lines=9> */
.L_x_165:
[----:B------:R-:W-:Y:S05]  /*7ee0*/  BSYNC B1 ;  /* 0x0000000000017941 */ /* 0x000fea0003800000 */
.L_x_164:
        /* <DEDUP_REMOVED lines=9> */
.L_x_167:
[----:B------:R-:W-:Y:S05]  /*7f80*/  BSYNC B1 ;  /* 0x0000000000017941 */ /* 0x000fea0003800000 */
.L_x_166:
        /* <DEDUP_REMOVED lines=9> */
.L_x_169:
[----:B------:R-:W-:Y:S05]  /*8020*/  BSYNC B1 ;  /* 0x0000000000017941 */ /* 0x000fea0003800000 */
.L_x_168:
        /* <DEDUP_REMOVED lines=9> */
.L_x_171:
[----:B------:R-:W-:Y:S05]  /*80c0*/  BSYNC B1 ;  /* 0x0000000000017941 */ /* 0x000fea0003800000 */
.L_x_170:
        /* <DEDUP_REMOVED lines=9> */
.L_x_173:
[----:B------:R-:W-:Y:S05]  /*8160*/  BSYNC B1 ;  /* 0x0000000000017941 */ /* 0x000fea0003800000 */
.L_x_172:
        /* <DEDUP_REMOVED lines=9> */
.L_x_175:
[----:B------:R-:W-:Y:S05]  /*8200*/  BSYNC B1 ;  /* 0x0000000000017941 */ /* 0x000fea0003800000 */
.L_x_174:
        /* <DEDUP_REMOVED lines=9> */
.L_x_177:
[----:B------:R-:W-:Y:S05]  /*82a0*/  BSYNC B1 ;  /* 0x0000000000017941 */ /* 0x000fea0003800000 */
.L_x_176:
        /* <DEDUP_REMOVED lines=9> */
.L_x_179:
[----:B------:R-:W-:Y:S05]  /*8340*/  BSYNC B1 ;  /* 0x0000000000017941 */ /* 0x000fea0003800000 */
.L_x_178:
        /* <DEDUP_REMOVED lines=9> */
.L_x_181:
[----:B------:R-:W-:Y:S05]  /*83e0*/  BSYNC B1 ;  /* 0x0000000000017941 */ /* 0x000fea0003800000 */
.L_x_180:
        /* <DEDUP_REMOVED lines=9> */
.L_x_183:
[----:B------:R-:W-:Y:S05]  /*8480*/  BSYNC B1 ;  /* 0x0000000000017941 */ /* 0x000fea0003800000 */
.L_x_182:
        /* <DEDUP_REMOVED lines=9> */
.L_x_185:
[----:B------:R-:W-:Y:S05]  /*8520*/  BSYNC B1 ;  /* 0x0000000000017941 */ /* 0x000fea0003800000 */
.L_x_184:
        /* <DEDUP_REMOVED lines=9> */
.L_x_187:
[----:B------:R-:W-:Y:S05]  /*85c0*/  BSYNC B1 ;  /* 0x0000000000017941 */ /* 0x000fea0003800000 */
.L_x_186:
[----:B-----5:R-:W-:Y:S01]  /*85d0*/  HADD2.F32 R17, -RZ, R3.H0_H0 ;  /* 0x20000003ff117230 */ /* 0x020fe20000004100 */
[----:B------:R-:W-:Y:S01]  /*85e0*/  BSSY B1, `(.L_x_188) ;  /* 0x000000a000017945 */ /* 0x000fe20003800000 */
[----:B------:R-:W-:Y:S02]  /*85f0*/  @P6 IMAD.MOV.U32 R168, RZ, RZ, R216 ;  /* 0x000000ffffa86224 */ /* 0x000fe400078e00d8 */
[----:B------:R-:W-:Y:S02]  /*8600*/  @P6 IMAD.MOV.U32 R169, RZ, RZ, R217 ;  /* 0x000000ffffa96224 */ /* 0x000fe400078e00d9 */
[----:B------:R-:W-:-:S04]  /*8610*/  FMUL R17, R17, R16 ;  /* 0x0000001011117220 */ /* 0x000fc80000400000 */
[----:B------:R-:W-:-:S05]  /*8620*/  FFMA R17, R170, R2, R17 ;  /* 0x00000002aa117223 */ /* 0x000fca0000000011 */
[----:B------:R-:W-:-:S05]  /*8630*/  F2FP.F16.F32.PACK_AB R17, RZ, R17 ;  /* 0x00000011ff11723e */ /* 0x000fca00000000ff */
[----:B------:R0:W-:Y:S01]  /*8640*/  @P6 STG.E.U16 desc[UR46][R168.64+0x40], R17 ;  /* 0x00004011a8006986 */ /* 0x0001e2000c10152e */
[----:B------:R-:W-:-:S13]  /*8650*/  ISETP.GT.AND P6, PT, R0, 0x21, P1 ;  /* 0x000000210000780c */ /* 0x000fda0000fc4270 */
[----:B0-----:R-:W-:Y:S05]  /*8660*/  @!P6 BRA `(.L_x_189) ;  /* 0x000000000004e947 */ /* 0x001fea0003800000 */
[----:B------:R0:W5:Y:S02]  /*8670*/  LDG.E.LTC128B.U16 R3, desc[UR46][R22.64+0x42] ;  /* 0x0000422e16037981 */ /* 0x000164000c1e1520 */
.L_x_189:
[----:B------:R-:W-:Y:S05]  /*8680*/  BSYNC B1 ;  /* 0x0000000000017941 */ /* 0x000fea0003800000 */
.L_x_188:
[----:B-----5:R-:W-:Y:S01]  /*8690*/  HADD2.F32 R17, -RZ, R3.H0_H0 ;  /* 0x20000003ff117230 */ /* 0x020fe20000004100 */
[----:B------:R-:W-:Y:S01]  /*86a0*/  BSSY B1, `(.L_x_190) ;  /* 0x000000b000017945 */ /* 0x000fe20003800000 */
[----:B------:R-:W-:-:S03]  /*86b0*/  @P6 IMAD.MOV.U32 R169, RZ, RZ, R217 ;  /* 0x000000ffffa96224 */ /* 0x000fc600078e00d9 */
[----:B------:R-:W-:-:S04]  /*86c0*/  FMUL R168, R17, R16 ;  /* 0x0000001011a87220 */ /* 0x000fc80000400000 */
[----:B------:R-:W-:-:S05]  /*86d0*/  FFMA R168, R171, R2, R168 ;  /* 0x00000002aba87223 */ /* 0x000fca00000000a8 */
[----:B------:R-:W-:-:S04]  /*86e0*/  F2FP.F16.F32.PACK_AB R168, RZ, R168 ;  /* 0x000000a8ffa8723e */ /* 0x000fc800000000ff */
[----:B------:R-:W-:Y:S02]  /*86f0*/  PRMT R17, R168, 0x7610, R17 ;  /* 0x00007610a8117816 */ /* 0x000fe40000000011 */
[----:B------:R-:W-:-:S05]  /*8700*/  @P6 MOV R168, R216 ;  /* 0x000000d800a86202 */ /* 0x000fca0000000f00 */
[----:B------:R0:W-:Y:S01]  /*8710*/  @P6 STG.E.U16 desc[UR46][R168.64+0x42], R17 ;  /* 0x00004211a8006986 */ /* 0x0001e2000c10152e */
[----:B------:R-:W-:-:S13]  /*8720*/  ISETP.GT.AND P6, PT, R0, 0x28, P2 ;  /* 0x000000280000780c */ /* 0x000fda00017c4270 */
[----:B0-----:R-:W-:Y:S05]  /*8730*/  @!P6 BRA `(.L_x_191) ;  /* 0x000000000004e947 */ /* 0x001fea0003800000 */
[----:B------:R0:W5:Y:S02]  /*8740*/  LDG.E.LTC128B.U16 R3, desc[UR46][R234.64+0x50] ;  /* 0x0000502eea037981 */ /* 0x000164000c1e1520 */
.L_x_191:
[----:B------:R-:W-:Y:S05]  /*8750*/  BSYNC B1 ;  /* 0x0000000000017941 */ /* 0x000fea0003800000 */
.L_x_190:
        /* <DEDUP_REMOVED lines=9> */
.L_x_193:
[----:B------:R-:W-:Y:S05]  /*87f0*/  BSYNC B1 ;  /* 0x0000000000017941 */ /* 0x000fea0003800000 */
.L_x_192:
        /* <DEDUP_REMOVED lines=9> */
.L_x_195:
[----:B------:R-:W-:Y:S05]  /*8890*/  BSYNC B1 ;  /* 0x0000000000017941 */ /* 0x000fea0003800000 */
.L_x_194:
        /* <DEDUP_REMOVED lines=11> */
.L_x_197:
[----:B------:R-:W-:Y:S05]  /*8950*/  BSYNC B1 ;  /* 0x0000000000017941 */ /* 0x000fea0003800000 */
.L_x_196:
[----:B-----5:R-:W-:Y:S01]  /*8960*/  HADD2.F32 R17, -RZ, R3.H0_H0 ;  /* 0x20000003ff117230 */ /* 0x020fe20000004100 */
[----:B------:R-:W-:Y:S01]  /*8970*/  @P6 MOV R169, R217 ;  /* 0x000000d900a96202 */ /* 0x000fe20000000f00 */
[----:B------:R-:W-:Y:S03]  /*8980*/  BSSY B1, `(.L_x_198) ;  /* 0x000000a000017945 */ /* 0x000fe60003800000 */
[----:B------:R-:W-:-:S04]  /*8990*/  FMUL R168, R17, R16 ;  /* 0x0000001011a87220 */ /* 0x000fc80000400000 */
[----:B------:R-:W-:-:S05]  /*89a0*/  FFMA R168, R175, R2, R168 ;  /* 0x00000002afa87223 */ /* 0x000fca00000000a8 */
[----:B------:R-:W-:-:S04]  /*89b0*/  F2FP.F16.F32.PACK_AB R168, RZ, R168 ;  /* 0x000000a8ffa8723e */ /* 0x000fc800000000ff */
[----:B------:R-:W-:Y:S01]  /*89c0*/  PRMT R17, R168, 0x7610, R17 ;  /* 0x00007610a8117816 */ /* 0x000fe20000000011 */
[----:B------:R-:W-:-:S05]  /*89d0*/  @P6 IMAD.MOV.U32 R168, RZ, RZ, R216 ;  /* 0x000000ffffa86224 */ /* 0x000fca00078e00d8 */
[----:B------:R0:W-:Y:S01]  /*89e0*/  @P6 STG.E.U16 desc[UR46][R168.64+0x52], R17 ;  /* 0x00005211a8006986 */ /* 0x0001e2000c10152e */
[----:B------:R-:W-:-:S13]  /*89f0*/  ISETP.GT.AND P6, PT, R0, 0x30, P2 ;  /* 0x000000300000780c */ /* 0x000fda00017c4270 */
[----:B0-----:R-:W-:Y:S05]  /*8a00*/  @!P6 BRA `(.L_x_199) ;  /* 0x000000000004e947 */ /* 0x001fea0003800000 */
[----:B------:R0:W5:Y:S02]  /*8a10*/  LDG.E.LTC128B.U16 R3, desc[UR46][R234.64+0x60] ;  /* 0x0000602eea037981 */ /* 0x000164000c1e1520 */
.L_x_199:
[----:B------:R-:W-:Y:S05]  /*8a20*/  BSYNC B1 ;  /* 0x0000000000017941 */ /* 0x000fea0003800000 */
.L_x_198:
        /* <DEDUP_REMOVED lines=9> */
.L_x_201:
[----:B------:R-:W-:Y:S05]  /*8ac0*/  BSYNC B1 ;  /* 0x0000000000017941 */ /* 0x000fea0003800000 */
.L_x_200:
        /* <DEDUP_REMOVED lines=9> */
.L_x_203:
[----:B------:R-:W-:Y:S05]  /*8b60*/  BSYNC B1 ;  /* 0x0000000000017941 */ /* 0x000fea0003800000 */
.L_x_202:
        /* <DEDUP_REMOVED lines=11> */
.L_x_205:
[----:B------:R-:W-:Y:S05]  /*8c20*/  BSYNC B1 ;  /* 0x0000000000017941 */ /* 0x000fea0003800000 */
.L_x_204:
[----:B-----5:R-:W-:Y:S01]  /*8c30*/  HADD2.F32 R17, -RZ, R3.H0_H0 ;  /* 0x20000003ff117230 */ /* 0x020fe20000004100 */
[----:B------:R-:W-:Y:S01]  /*8c40*/  BSSY B1, `(.L_x_206) ;  /* 0x000000b000017945 */ /* 0x000fe20003800000 */
[----:B------:R-:W-:-:S03]  /*8c50*/  @P6 IMAD.MOV.U32 R169, RZ, RZ, R217 ;  /* 0x000000ffffa96224 */ /* 0x000fc600078e00d9 */
        /* <DEDUP_REMOVED lines=9> */
.L_x_207:
[----:B------:R-:W-:Y:S05]  /*8cf0*/  BSYNC B1 ;  /* 0x0000000000017941 */ /* 0x000fea0003800000 */
.L_x_206:
        /* <DEDUP_REMOVED lines=9> */
.L_x_209:
[----:B------:R-:W-:Y:S05]  /*8d90*/  BSYNC B1 ;  /* 0x0000000000017941 */ /* 0x000fea0003800000 */
.L_x_208:
        /* <DEDUP_REMOVED lines=9> */
.L_x_211:
[----:B------:R-:W-:Y:S05]  /*8e30*/  BSYNC B1 ;  /* 0x0000000000017941 */ /* 0x000fea0003800000 */
.L_x_210:
[----:B-----5:R-:W-:Y:S01]  /*8e40*/  HADD2.F32 R17, -RZ, R3.H0_H0 ;  /* 0x20000003ff117230 */ /* 0x020fe20000004100 */
[----:B------:R-:W-:Y:S01]  /*8e50*/  @P6 MOV R168, R216 ;  /* 0x000000d800a86202 */ /* 0x000fe20000000f00 */
[----:B------:R-:W-:Y:S01]  /*8e60*/  @P6 IMAD.MOV.U32 R169, RZ, RZ, R217 ;  /* 0x000000ffffa96224 */ /* 0x000fe200078e00d9 */
[----:B------:R-:W-:Y:S02]  /*8e70*/  BSSY B1, `(.L_x_212) ;  /* 0x0000008000017945 */ /* 0x000fe40003800000 */
[----:B------:R-:W-:-:S04]  /*8e80*/  FMUL R17, R17, R16 ;  /* 0x0000001011117220 */ /* 0x000fc80000400000 */
[----:B------:R-:W-:-:S05]  /*8e90*/  FFMA R17, R182, R2, R17 ;  /* 0x00000002b6117223 */ /* 0x000fca0000000011 */
[----:B------:R-:W-:-:S05]  /*8ea0*/  F2FP.F16.F32.PACK_AB R17, RZ, R17 ;  /* 0x00000011ff11723e */ /* 0x000fca00000000ff */
[----:B------:R0:W-:Y:S01]  /*8eb0*/  @P6 STG.E.U16 desc[UR46][R168.64+0x70], R17 ;  /* 0x00007011a8006986 */ /* 0x0001e2000c10152e */
[----:B------:R-:W-:-:S13]  /*8ec0*/  ISETP.GT.AND P6, PT, R0, 0x39, P1 ;  /* 0x000000390000780c */ /* 0x000fda0000fc4270 */
[----:B0-----:R-:W-:Y:S05]  /*8ed0*/  @!P6 BRA `(.L_x_213) ;  /* 0x000000000004e947 */ /* 0x001fea0003800000 */
[----:B------:R0:W5:Y:S02]  /*8ee0*/  LDG.E.LTC128B.U16 R3, desc[UR46][R22.64+0x72] ;  /* 0x0000722e16037981 */ /* 0x000164000c1e1520 */
.L_x_213:
[----:B------:R-:W-:Y:S05]  /*8ef0*/  BSYNC B1 ;  /* 0x0000000000017941 */ /* 0x000fea0003800000 */
.L_x_212:
        /* <DEDUP_REMOVED lines=12> */
.L_x_215:
[----:B------:R-:W-:Y:S05]  /*8fc0*/  BSYNC B1 ;  /* 0x0000000000017941 */ /* 0x000fea0003800000 */
.L_x_214:
        /* <DEDUP_REMOVED lines=9> */
.L_x_217:
[----:B------:R-:W-:Y:S05]  /*9060*/  BSYNC B1 ;  /* 0x0000000000017941 */ /* 0x000fea0003800000 */
.L_x_216:
        /* <DEDUP_REMOVED lines=9> */
.L_x_219:
[----:B------:R-:W-:Y:S05]  /*9100*/  BSYNC B1 ;  /* 0x0000000000017941 */ /* 0x000fea0003800000 */
.L_x_218:
        /* <DEDUP_REMOVED lines=9> */
.L_x_221:
[----:B------:R-:W-:Y:S05]  /*91a0*/  BSYNC B1 ;  /* 0x0000000000017941 */ /* 0x000fea0003800000 */
.L_x_220:
        /* <DEDUP_REMOVED lines=9> */
.L_x_223:
[----:B------:R-:W-:Y:S05]  /*9240*/  BSYNC B1 ;  /* 0x0000000000017941 */ /* 0x000fea0003800000 */
.L_x_222:
        /* <DEDUP_REMOVED lines=9> */
.L_x_225:
[----:B------:R-:W-:Y:S05]  /*92e0*/  BSYNC B1 ;  /* 0x0000000000017941 */ /* 0x000fea0003800000 */
.L_x_224:
        /* <DEDUP_REMOVED lines=9> */
.L_x_227:
[----:B------:R-:W-:Y:S05]  /*9380*/  BSYNC B1 ;  /* 0x0000000000017941 */ /* 0x000fea0003800000 */
.L_x_226:
        /* <DEDUP_REMOVED lines=9> */
.L_x_229:
[----:B------:R-:W-:Y:S05]  /*9420*/  BSYNC B1 ;  /* 0x0000000000017941 */ /* 0x000fea0003800000 */
.L_x_228:
        /* <DEDUP_REMOVED lines=9> */
.L_x_231:
[----:B------:R-:W-:Y:S05]  /*94c0*/  BSYNC B1 ;  /* 0x0000000000017941 */ /* 0x000fea0003800000 */
.L_x_230:
        /* <DEDUP_REMOVED lines=9> */
.L_x_233:
[----:B------:R-:W-:Y:S05]  /*9560*/  BSYNC B1 ;  /* 0x0000000000017941 */ /* 0x000fea0003800000 */
.L_x_232:
        /* <DEDUP_REMOVED lines=9> */
.L_x_235:
[----:B------:R-:W-:Y:S05]  /*9600*/  BSYNC B1 ;  /* 0x0000000000017941 */ /* 0x000fea0003800000 */
.L_x_234:
        /* <DEDUP_REMOVED lines=9> */
.L_x_237:
[----:B------:R-:W-:Y:S05]  /*96a0*/  BSYNC B1 ;  /* 0x0000000000017941 */ /* 0x000fea0003800000 */
.L_x_236:
        /* <DEDUP_REMOVED lines=9> */
.L_x_239:
[----:B------:R-:W-:Y:S05]  /*9740*/  BSYNC B1 ;  /* 0x0000000000017941 */ /* 0x000fea0003800000 */
.L_x_238:
        /* <DEDUP_REMOVED lines=9> */
.L_x_241:
[----:B------:R-:W-:Y:S05]  /*97e0*/  BSYNC B1 ;  /* 0x0000000000017941 */ /* 0x000fea0003800000 */
.L_x_240:
        /* <DEDUP_REMOVED lines=9> */
.L_x_243:
[----:B------:R-:W-:Y:S05]  /*9880*/  BSYNC B1 ;  /* 0x0000000000017941 */ /* 0x000fea0003800000 */
.L_x_242:
        /* <DEDUP_REMOVED lines=9> */
.L_x_245:
[----:B------:R-:W-:Y:S05]  /*9920*/  BSYNC B1 ;  /* 0x0000000000017941 */ /* 0x000fea0003800000 */
.L_x_244:
        /* <DEDUP_REMOVED lines=9> */
.L_x_247:
[----:B------:R-:W-:Y:S05]  /*99c0*/  BSYNC B1 ;  /* 0x0000000000017941 */ /* 0x000fea0003800000 */
.L_x_246:
        /* <DEDUP_REMOVED lines=9> */
.L_x_249:
[----:B------:R-:W-:Y:S05]  /*9a60*/  BSYNC B1 ;  /* 0x0000000000017941 */ /* 0x000fea0003800000 */
.L_x_248:
        /* <DEDUP_REMOVED lines=9> */
.L_x_251:
[----:B------:R-:W-:Y:S05]  /*9b00*/  BSYNC B1 ;  /* 0x0000000000017941 */ /* 0x000fea0003800000 */
.L_x_250:
        /* <DEDUP_REMOVED lines=9> */
.L_x_253:
[----:B------:R-:W-:Y:S05]  /*9ba0*/  BSYNC B1 ;  /* 0x0000000000017941 */ /* 0x000fea0003800000 */
.L_x_252:
        /* <DEDUP_REMOVED lines=9> */
.L_x_255:
[----:B------:R-:W-:Y:S05]  /*9c40*/  BSYNC B1 ;  /* 0x0000000000017941 */ /* 0x000fea0003800000 */
.L_x_254:
        /* <DEDUP_REMOVED lines=9> */
.L_x_257:
[----:B------:R-:W-:Y:S05]  /*9ce0*/  BSYNC B1 ;  /* 0x0000000000017941 */ /* 0x000fea0003800000 */
.L_x_256:
        /* <DEDUP_REMOVED lines=9> */
.L_x_259:
[----:B------:R-:W-:Y:S05]  /*9d80*/  BSYNC B1 ;  /* 0x0000000000017941 */ /* 0x000fea0003800000 */
.L_x_258:
        /* <DEDUP_REMOVED lines=9> */
.L_x_261:
[----:B------:R-:W-:Y:S05]  /*9e20*/  BSYNC B1 ;  /* 0x0000000000017941 */ /* 0x000fea0003800000 */
.L_x_260:
        /* <DEDUP_REMOVED lines=9> */
.L_x_263:
[----:B------:R-:W-:Y:S05]  /*9ec0*/  BSYNC B1 ;  /* 0x0000000000017941 */ /* 0x000fea0003800000 */
.L_x_262:
        /* <DEDUP_REMOVED lines=9> */
.L_x_265:
[----:B------:R-:W-:Y:S05]  /*9f60*/  BSYNC B1 ;  /* 0x0000000000017941 */ /* 0x000fea0003800000 */
.L_x_264:
        /* <DEDUP_REMOVED lines=9> */
.L_x_267:
[----:B------:R-:W-:Y:S05]  /*a000*/  BSYNC B1 ;  /* 0x0000000000017941 */ /* 0x000fea0003800000 */
.L_x_266:
        /* <DEDUP_REMOVED lines=9> */
.L_x_269:
[----:B------:R-:W-:Y:S05]  /*a0a0*/  BSYNC B1 ;  /* 0x0000000000017941 */ /* 0x000fea0003800000 */
.L_x_268:
        /* <DEDUP_REMOVED lines=9> */
.L_x_271:
[----:B------:R-:W-:Y:S05]  /*a140*/  BSYNC B1 ;  /* 0x0000000000017941 */ /* 0x000fea0003800000 */
.L_x_270:
        /* <DEDUP_REMOVED lines=9> */
.L_x_273:
[----:B------:R-:W-:Y:S05]  /*a1e0*/  BSYNC B1 ;  /* 0x0000000000017941 */ /* 0x000fea0003800000 */
.L_x_272:
        /* <DEDUP_REMOVED lines=9> */
.L_x_275:
[----:B------:R-:W-:Y:S05]  /*a280*/  BSYNC B1 ;  /* 0x0000000000017941 */ /* 0x000fea0003800000 */
.L_x_274:
        /* <DEDUP_REMOVED lines=9> */
.L_x_277:
[----:B------:R-:W-:Y:S05]  /*a320*/  BSYNC B1 ;  /* 0x0000000000017941 */ /* 0x000fea0003800000 */
.L_x_276:
        /* <DEDUP_REMOVED lines=9> */
.L_x_279:
[----:B------:R-:W-:Y:S05]  /*a3c0*/  BSYNC B1 ;  /* 0x0000000000017941 */ /* 0x000fea0003800000 */
.L_x_278:
        /* <DEDUP_REMOVED lines=9> */
.L_x_281:
[----:B------:R-:W-:Y:S05]  /*a460*/  BSYNC B1 ;  /* 0x0000000000017941 */ /* 0x000fea0003800000 */
.L_x_280:
        /* <DEDUP_REMOVED lines=9> */
.L_x_283:
[----:B------:R-:W-:Y:S05]  /*a500*/  BSYNC B1 ;  /* 0x0000000000017941 */ /* 0x000fea0003800000 */
.L_x_282:
        /* <DEDUP_REMOVED lines=11> */
.L_x_285:
[----:B------:R-:W-:Y:S05]  /*a5c0*/  BSYNC B1 ;  /* 0x0000000000017941 */ /* 0x000fea0003800000 */
.L_x_284:
        /* <DEDUP_REMOVED lines=12> */
.L_x_287:
[----:B------:R-:W-:Y:S05]  /*a690*/  BSYNC B1 ;  /* 0x0000000000017941 */ /* 0x000fea0003800000 */
.L_x_286:
        /* <DEDUP_REMOVED lines=9> */
.L_x_289:
[----:B------:R-:W-:Y:S05]  /*a730*/  BSYNC B1 ;  /* 0x0000000000017941 */ /* 0x000fea0003800000 */
.L_x_288:
        /* <DEDUP_REMOVED lines=9> */
.L_x_291:
[----:B------:R-:W-:Y:S05]  /*a7d0*/  BSYNC B1 ;  /* 0x0000000000017941 */ /* 0x000fea0003800000 */
.L_x_290:
        /* <DEDUP_REMOVED lines=11> */
.L_x_293:
[----:B------:R-:W-:Y:S05]  /*a890*/  BSYNC B1 ;  /* 0x0000000000017941 */ /* 0x000fea0003800000 */
.L_x_292:
        /* <DEDUP_REMOVED lines=12> */
.L_x_295:
[----:B------:R-:W-:Y:S05]  /*a960*/  BSYNC B1 ;  /* 0x0000000000017941 */ /* 0x000fea0003800000 */
.L_x_294:
        /* <DEDUP_REMOVED lines=9> */
.L_x_297:
[----:B------:R-:W-:Y:S05]  /*aa00*/  BSYNC B1 ;  /* 0x0000000000017941 */ /* 0x000fea0003800000 */
.L_x_296:
        /* <DEDUP_REMOVED lines=9> */
.L_x_299:
[----:B------:R-:W-:Y:S05]  /*aaa0*/  BSYNC B1 ;  /* 0x0000000000017941 */ /* 0x000fea0003800000 */
.L_x_298:
        /* <DEDUP_REMOVED lines=11> */
.L_x_301:
[----:B------:R-:W-:Y:S05]  /*ab60*/  BSYNC B1 ;  /* 0x0000000000017941 */ /* 0x000fea0003800000 */
.L_x_300:
        /* <DEDUP_REMOVED lines=12> */
.L_x_303:
[----:B------:R-:W-:Y:S05]  /*ac30*/  BSYNC B1 ;  /* 0x0000000000017941 */ /* 0x000fea0003800000 */
.L_x_302:
        /* <DEDUP_REMOVED lines=9> */
.L_x_305:
[----:B------:R-:W-:Y:S05]  /*acd0*/  BSYNC B1 ;  /* 0x0000000000017941 */ /* 0x000fea0003800000 */
.L_x_304:
        /* <DEDUP_REMOVED lines=9> */
.L_x_307:
[----:B------:R-:W-:Y:S05]  /*ad70*/  BSYNC B1 ;  /* 0x0000000000017941 */ /* 0x000fea0003800000 */
.L_x_306:
        /* <DEDUP_REMOVED lines=11> */
.L_x_309:
[----:B------:R-:W-:Y:S05]  /*ae30*/  BSYNC B1 ;  /* 0x0000000000017941 */ /* 0x000fea0003800000 */
.L_x_308:
        /* <DEDUP_REMOVED lines=12> */
.L_x_311:
[----:B------:R-:W-:Y:S05]  /*af00*/  BSYNC B1 ;  /* 0x0000000000017941 */ /* 0x000fea0003800000 */
.L_x_310:
        /* <DEDUP_REMOVED lines=9> */
.L_x_313:
[----:B------:R-:W-:Y:S05]  /*afa0*/  BSYNC B1 ;  /* 0x0000000000017941 */ /* 0x000fea0003800000 */
.L_x_312:
        /* <DEDUP_REMOVED lines=9> */
.L_x_315:
[----:B------:R-:W-:Y:S05]  /*b040*/  BSYNC B1 ;  /* 0x0000000000017941 */ /* 0x000fea0003800000 */
.L_x_314:
        /* <DEDUP_REMOVED lines=9> */
.L_x_317:
[----:B------:R-:W-:Y:S05]  /*b0e0*/  BSYNC B1 ;  /* 0x0000000000017941 */ /* 0x000fea0003800000 */
.L_x_316:
        /* <DEDUP_REMOVED lines=9> */
.L_x_319:
[----:B------:R-:W-:Y:S05]  /*b180*/  BSYNC B1 ;  /* 0x0000000000017941 */ /* 0x000fea0003800000 */
.L_x_318:
        /* <DEDUP_REMOVED lines=9> */
.L_x_321:
[----:B------:R-:W-:Y:S05]  /*b220*/  BSYNC B1 ;  /* 0x0000000000017941 */ /* 0x000fea0003800000 */
.L_x_320:
        /* <DEDUP_REMOVED lines=9> */
.L_x_323:
[----:B------:R-:W-:Y:S05]  /*b2c0*/  BSYNC B1 ;  /* 0x0000000000017941 */ /* 0x000fea0003800000 */
.L_x_322:
        /* <DEDUP_REMOVED lines=9> */
.L_x_325:
[----:B------:R-:W-:Y:S05]  /*b360*/  BSYNC B1 ;  /* 0x0000000000017941 */ /* 0x000fea0003800000 */
.L_x_324:
        /* <DEDUP_REMOVED lines=9> */
.L_x_327:
[----:B------:R-:W-:Y:S05]  /*b400*/  BSYNC B1 ;  /* 0x0000000000017941 */ /* 0x000fea0003800000 */
.L_x_326:
        /* <DEDUP_REMOVED lines=9> */
.L_x_329:
[----:B------:R-:W-:Y:S05]  /*b4a0*/  BSYNC B1 ;  /* 0x0000000000017941 */ /* 0x000fea0003800000 */
.L_x_328:
        /* <DEDUP_REMOVED lines=9> */
.L_x_331:
[----:B------:R-:W-:Y:S05]  /*b540*/  BSYNC B1 ;  /* 0x0000000000017941 */ /* 0x000fea0003800000 */
.L_x_330:
        /* <DEDUP_REMOVED lines=9> */
.L_x_333:
[----:B------:R-:W-:Y:S05]  /*b5e0*/  BSYNC B1 ;  /* 0x0000000000017941 */ /* 0x000fea0003800000 */
.L_x_332:
        /* <DEDUP_REMOVED lines=9> */
.L_x_335:
[----:B------:R-:W-:Y:S05]  /*b680*/  BSYNC B1 ;  /* 0x0000000000017941 */ /* 0x000fea0003800000 */
.L_x_334:
        /* <DEDUP_REMOVED lines=9> */
.L_x_337:
[----:B------:R-:W-:Y:S05]  /*b720*/  BSYNC B1 ;  /* 0x0000000000017941 */ /* 0x000fea0003800000 */
.L_x_336:
        /* <DEDUP_REMOVED lines=9> */
.L_x_339:
[----:B------:R-:W-:Y:S05]  /*b7c0*/  BSYNC B1 ;  /* 0x0000000000017941 */ /* 0x000fea0003800000 */
.L_x_338:
        /* <DEDUP_REMOVED lines=9> */
.L_x_341:
[----:B------:R-:W-:Y:S05]  /*b860*/  BSYNC B1 ;  /* 0x0000000000017941 */ /* 0x000fea0003800000 */
.L_x_340:
        /* <DEDUP_REMOVED lines=9> */
.L_x_343:
[----:B------:R-:W-:Y:S05]  /*b900*/  BSYNC B1 ;  /* 0x0000000000017941 */ /* 0x000fea0003800000 */
.L_x_342:
        /* <DEDUP_REMOVED lines=9> */
.L_x_345:
[----:B------:R-:W-:Y:S05]  /*b9a0*/  BSYNC B1 ;  /* 0x0000000000017941 */ /* 0x000fea0003800000 */
.L_x_344:
        /* <DEDUP_REMOVED lines=9> */
.L_x_347:
[----:B------:R-:W-:Y:S05]  /*ba40*/  BSYNC B1 ;  /* 0x0000000000017941 */ /* 0x000fea0003800000 */
.L_x_346:
        /* <DEDUP_REMOVED lines=9> */
.L_x_349:
[----:B------:R-:W-:Y:S05]  /*bae0*/  BSYNC B1 ;  /* 0x0000000000017941 */ /* 0x000fea0003800000 */
.L_x_348:
        /* <DEDUP_REMOVED lines=9> */
.L_x_351:
[----:B------:R-:W-:Y:S05]  /*bb80*/  BSYNC B1 ;  /* 0x0000000000017941 */ /* 0x000fea0003800000 */
.L_x_350:
        /* <DEDUP_REMOVED lines=9> */
.L_x_353:
[----:B------:R-:W-:Y:S05]  /*bc20*/  BSYNC B1 ;  /* 0x0000000000017941 */ /* 0x000fea0003800000 */
.L_x_352:
        /* <DEDUP_REMOVED lines=9> */
.L_x_355:
[----:B------:R-:W-:Y:S05]  /*bcc0*/  BSYNC B1 ;  /* 0x0000000000017941 */ /* 0x000fea0003800000 */
.L_x_354:
        /* <DEDUP_REMOVED lines=9> */
.L_x_357:
[----:B------:R-:W-:Y:S05]  /*bd60*/  BSYNC B1 ;  /* 0x0000000000017941 */ /* 0x000fea0003800000 */
.L_x_356:
        /* <DEDUP_REMOVED lines=9> */
.L_x_359:
[----:B------:R-:W-:Y:S05]  /*be00*/  BSYNC B1 ;  /* 0x0000000000017941 */ /* 0x000fea0003800000 */
.L_x_358:
        /* <DEDUP_REMOVED lines=9> */
.L_x_361:
[----:B------:R-:W-:Y:S05]  /*bea0*/  BSYNC B1 ;  /* 0x0000000000017941 */ /* 0x000fea0003800000 */
.L_x_360:
        /* <DEDUP_REMOVED lines=9> */
.L_x_363:
[----:B------:R-:W-:Y:S05]  /*bf40*/  BSYNC B1 ;  /* 0x0000000000017941 */ /* 0x000fea0003800000 */
.L_x_362:
        /* <DEDUP_REMOVED lines=9> */
.L_x_365:
[----:B------:R-:W-:Y:S05]  /*bfe0*/  BSYNC B1 ;  /* 0x0000000000017941 */ /* 0x000fea0003800000 */
.L_x_364:
        /* <DEDUP_REMOVED lines=9> */
.L_x_367:
[----:B------:R-:W-:Y:S05]  /*c080*/  BSYNC B1 ;  /* 0x0000000000017941 */ /* 0x000fea0003800000 */
.L_x_366:
        /* <DEDUP_REMOVED lines=9> */
.L_x_369:
[----:B------:R-:W-:Y:S05]  /*c120*/  BSYNC B1 ;  /* 0x0000000000017941 */ /* 0x000fea0003800000 */
.L_x_368:
        /* <DEDUP_REMOVED lines=9> */
.L_x_371:
[----:B------:R-:W-:Y:S05]  /*c1c0*/  BSYNC B1 ;  /* 0x0000000000017941 */ /* 0x000fea0003800000 */
.L_x_370:
        /* <DEDUP_REMOVED lines=9> */
.L_x_373:
[----:B------:R-:W-:Y:S05]  /*c260*/  BSYNC B1 ;  /* 0x0000000000017941 */ /* 0x000fea0003800000 */
.L_x_372:
        /* <DEDUP_REMOVED lines=9> */
.L_x_375:
[----:B------:R-:W-:Y:S05]  /*c300*/  BSYNC B1 ;  /* 0x0000000000017941 */ /* 0x000fea0003800000 */
.L_x_374:
        /* <DEDUP_REMOVED lines=9> */
.L_x_377:
[----:B------:R-:W-:Y:S05]  /*c3a0*/  BSYNC B1 ;  /* 0x0000000000017941 */ /* 0x000fea0003800000 */
.L_x_376:
        /* <DEDUP_REMOVED lines=9> */
.L_x_379:
[----:B------:R-:W-:Y:S05]  /*c440*/  BSYNC B1 ;  /* 0x0000000000017941 */ /* 0x000fea0003800000 */
.L_x_378:
        /* <DEDUP_REMOVED lines=11> */
.L_x_381:
[----:B------:R-:W-:Y:S05]  /*c500*/  BSYNC B1 ;  /* 0x0000000000017941 */ /* 0x000fea0003800000 */
.L_x_380:
        /* <DEDUP_REMOVED lines=12> */
.L_x_383:
[----:B------:R-:W-:Y:S05]  /*c5d0*/  BSYNC B1 ;  /* 0x0000000000017941 */ /* 0x000fea0003800000 */
.L_x_382:
        /* <DEDUP_REMOVED lines=9> */
.L_x_385:
[----:B------:R-:W-:Y:S05]  /*c670*/  BSYNC B1 ;  /* 0x0000000000017941 */ /* 0x000fea0003800000 */
.L_x_384:
        /* <DEDUP_REMOVED lines=9> */
.L_x_387:
[----:B------:R-:W-:Y:S05]  /*c710*/  BSYNC B1 ;  /* 0x0000000000017941 */ /* 0x000fea0003800000 */
.L_x_386:
        /* <DEDUP_REMOVED lines=11> */
.L_x_389:
[----:B------:R-:W-:Y:S05]  /*c7d0*/  BSYNC B1 ;  /* 0x0000000000017941 */ /* 0x000fea0003800000 */
.L_x_388:
        /* <DEDUP_REMOVED lines=12> */
.L_x_391:
[----:B------:R-:W-:Y:S05]  /*c8a0*/  BSYNC B1 ;  /* 0x0000000000017941 */ /* 0x000fea0003800000 */
.L_x_390:
        /* <DEDUP_REMOVED lines=9> */
.L_x_393:
[----:B------:R-:W-:Y:S05]  /*c940*/  BSYNC B1 ;  /* 0x0000000000017941 */ /* 0x000fea0003800000 */
.L_x_392:
        /* <DEDUP_REMOVED lines=9> */
.L_x_395:
[----:B------:R-:W-:Y:S05]  /*c9e0*/  BSYNC B1 ;  /* 0x0000000000017941 */ /* 0x000fea0003800000 */
.L_x_394:
        /* <DEDUP_REMOVED lines=11> */
.L_x_397:
[----:B------:R-:W-:Y:S05]  /*caa0*/  BSYNC B1 ;  /* 0x0000000000017941 */ /* 0x000fea0003800000 */
.L_x_396:
        /* <DEDUP_REMOVED lines=12> */
.L_x_399:
[----:B------:R-:W-:Y:S05]  /*cb70*/  BSYNC B1 ;  /* 0x0000000000017941 */ /* 0x000fea0003800000 */
.L_x_398:
        /* <DEDUP_REMOVED lines=9> */
.L_x_401:
[----:B------:R-:W-:Y:S05]  /*cc10*/  BSYNC B1 ;  /* 0x0000000000017941 */ /* 0x000fea0003800000 */
.L_x_400:
        /* <DEDUP_REMOVED lines=9> */
.L_x_403:
[----:B------:R-:W-:Y:S05]  /*ccb0*/  BSYNC B1 ;  /* 0x0000000000017941 */ /* 0x000fea0003800000 */
.L_x_402:
        /* <DEDUP_REMOVED lines=11> */
.L_x_405:
[----:B------:R-:W-:Y:S05]  /*cd70*/  BSYNC B1 ;  /* 0x0000000000017941 */ /* 0x000fea0003800000 */
.L_x_404:
        /* <DEDUP_REMOVED lines=12> */
.L_x_407:
[----:B------:R-:W-:Y:S05]  /*ce40*/  BSYNC B1 ;  /* 0x0000000000017941 */ /* 0x000fea0003800000 */
.L_x_406:
        /* <DEDUP_REMOVED lines=9> */
.L_x_409:
[----:B------:R-:W-:Y:S05]  /*cee0*/  BSYNC B1 ;  /* 0x0000000000017941 */ /* 0x000fea0003800000 */
.L_x_408:
        /* <DEDUP_REMOVED lines=9> */
.L_x_411:
[----:B------:R-:W-:Y:S05]  /*cf80*/  BSYNC B1 ;  /* 0x0000000000017941 */ /* 0x000fea0003800000 */
.L_x_410:
        /* <DEDUP_REMOVED lines=9> */
.L_x_413:
[----:B------:R-:W-:Y:S05]  /*d020*/  BSYNC B1 ;  /* 0x0000000000017941 */ /* 0x000fea0003800000 */
.L_x_412:
        /* <DEDUP_REMOVED lines=9> */
.L_x_415:
[----:B------:R-:W-:Y:S05]  /*d0c0*/  BSYNC B1 ;  /* 0x0000000000017941 */ /* 0x000fea0003800000 */
.L_x_414:
        /* <DEDUP_REMOVED lines=9> */
.L_x_417:
[----:B------:R-:W-:Y:S05]  /*d160*/  BSYNC B1 ;  /* 0x0000000000017941 */ /* 0x000fea0003800000 */
.L_x_416:
        /* <DEDUP_REMOVED lines=9> */
.L_x_419:
[----:B------:R-:W-:Y:S05]  /*d200*/  BSYNC B1 ;  /* 0x0000000000017941 */ /* 0x000fea0003800000 */
.L_x_418:
        /* <DEDUP_REMOVED lines=9> */
.L_x_421:
[----:B------:R-:W-:Y:S05]  /*d2a0*/  BSYNC B1 ;  /* 0x0000000000017941 */ /* 0x000fea0003800000 */
.L_x_420:
        /* <DEDUP_REMOVED lines=9> */
.L_x_423:
[----:B------:R-:W-:Y:S05]  /*d340*/  BSYNC B1 ;  /* 0x0000000000017941 */ /* 0x000fea0003800000 */
.L_x_422:
        /* <DEDUP_REMOVED lines=9> */
.L_x_425:
[----:B------:R-:W-:Y:S05]  /*d3e0*/  BSYNC B1 ;  /* 0x0000000000017941 */ /* 0x000fea0003800000 */
.L_x_424:
        /* <DEDUP_REMOVED lines=9> */
.L_x_427:
[----:B------:R-:W-:Y:S05]  /*d480*/  BSYNC B1 ;  /* 0x0000000000017941 */ /* 0x000fea0003800000 */
.L_x_426:
        /* <DEDUP_REMOVED lines=9> */
.L_x_429:
[----:B------:R-:W-:Y:S05]  /*d520*/  BSYNC B1 ;  /* 0x0000000000017941 */ /* 0x000fea0003800000 */
.L_x_428:
        /* <DEDUP_REMOVED lines=9> */
.L_x_431:
[----:B------:R-:W-:Y:S05]  /*d5c0*/  BSYNC B1 ;  /* 0x0000000000017941 */ /* 0x000fea0003800000 */
.L_x_430:
[----:B-----5:R-:W-:Y:S01]  /*d5d0*/  HADD2.F32 R17, -RZ, R3.H0_H0 ;  /* 0x20000003ff117230 */ /* 0x020fe20000004100 */
[----:B------:R-:W-:Y:S01]  /*d5e0*/  ISETP.GT.AND P0, PT, R0, 0x99, P0 ;  /* 0x000000990000780c */ /* 0x000fe20000704270 */
[----:B------:R-:W-:Y:S03]  /*d5f0*/  BSSY B1, `(.L_x_432) ;  /* 0x0000007000017945 */ /* 0x000fe60003800000 */
[----:B------:R-:W-:-:S04]  /*d600*/  FMUL R17, R17, R16 ;  /* 0x0000001011117220 */ /* 0x000fc80000400000 */
[----:B------:R-:W-:-:S05]  /*d610*/  FFMA R17, R68, R2, R17 ;  /* 0x0000000244117223 */ /* 0x000fca0000000011 */
[----:B------:R-:W-:-:S05]  /*d620*/  F2FP.F16.F32.PACK_AB R17, RZ, R17 ;  /* 0x00000011ff11723e */ /* 0x000fca00000000ff */
[----:B------:R0:W-:Y:S01]  /*d630*/  @P6 STG.E.U16 desc[UR46][R4.64+0x130], R17 ;  /* 0x0001301104006986 */ /* 0x0001e2000c10152e */
[----:B------:R-:W-:Y:S05]  /*d640*/  @!P0 BRA `(.L_x_433) ;  /* 0x0000000000048947 */ /* 0x000fea0003800000 */
[----:B------:R0:W5:Y:S02]  /*d650*/  LDG.E.LTC128B.U16 R3, desc[UR46][R20.64+0x132] ;  /* 0x0001322e14037981 */ /* 0x000164000c1e1520 */
.L_x_433:
[----:B------:R-:W-:Y:S05]  /*d660*/  BSYNC B1 ;  /* 0x0000000000017941 */ /* 0x000fea0003800000 */
.L_x_432:
[----:B0----5:R-:W-:Y:S01]  /*d670*/  HADD2.F32 R17, -RZ, R3.H0_H0 ;  /* 0x20000003ff117230 */ /* 0x021fe20000004100 */
        /* <DEDUP_REMOVED lines=8> */
.L_x_435:
[----:B------:R-:W-:Y:S05]  /*d700*/  BSYNC B1 ;  /* 0x0000000000017941 */ /* 0x000fea0003800000 */
.L_x_434:
[----:B0----5:R-:W-:Y:S01]  /*d710*/  HADD2.F32 R5, -RZ, R3.H0_H0 ;  /* 0x20000003ff057230 */ /* 0x021fe20000004100 */
[----:B------:R-:W-:Y:S01]  /*d720*/  ISETP.GT.AND P5, PT, R0, 0x99, P5 ;  /* 0x000000990000780c */ /* 0x000fe20002fa4270 */
[----:B------:R-:W-:Y:S01]  /*d730*/  @P6 IMAD.MOV.U32 R4, RZ, RZ, R6 ;  /* 0x000000ffff046224 */ /* 0x000fe200078e0006 */
[----:B------:R-:W-:Y:S02]  /*d740*/  BSSY B1, `(.L_x_436) ;  /* 0x0000009000017945 */ /* 0x000fe40003800000 */
[----:B------:R-:W-:-:S04]  /*d750*/  FMUL R5, R5, R16 ;  /* 0x0000001005057220 */ /* 0x000fc80000400000 */
[----:B------:R-:W-:-:S05]  /*d760*/  FFMA R5, R70, R2, R5 ;  /* 0x0000000246057223 */ /* 0x000fca0000000005 */
[----:B------:R-:W-:-:S04]  /*d770*/  F2FP.F16.F32.PACK_AB R5, RZ, R5 ;  /* 0x00000005ff05723e */ /* 0x000fc800000000ff */
[----:B------:R-:W-:Y:S01]  /*d780*/  PRMT R17, R5, 0x7610, R17 ;  /* 0x0000761005117816 */ /* 0x000fe20000000011 */
[----:B------:R-:W-:-:S05]  /*d790*/  @P6 IMAD.MOV.U32 R5, RZ, RZ, R7 ;  /* 0x000000ffff056224 */ /* 0x000fca00078e0007 */
[----:B------:R0:W-:Y:S01]  /*d7a0*/  @P6 STG.E.U16 desc[UR46][R4.64+0x130], R17 ;  /* 0x0001301104006986 */ /* 0x0001e2000c10152e */
[----:B------:R-:W-:Y:S05]  /*d7b0*/  @!P5 BRA `(.L_x_437) ;  /* 0x000000000004d947 */ /* 0x000fea0003800000 */
[----:B------:R0:W5:Y:S02]  /*d7c0*/  LDG.E.LTC128B.U16 R3, desc[UR46][R18.64+0x132] ;  /* 0x0001322e12037981 */ /* 0x000164000c1e1520 */
.L_x_437:
[----:B------:R-:W-:Y:S05]  /*d7d0*/  BSYNC B1 ;  /* 0x0000000000017941 */ /* 0x000fea0003800000 */
.L_x_436:
        /* <DEDUP_REMOVED lines=9> */
.L_x_439:
[----:B------:R-:W-:Y:S05]  /*d870*/  BSYNC B1 ;  /* 0x0000000000017941 */ /* 0x000fea0003800000 */
.L_x_438:
        /* <DEDUP_REMOVED lines=9> */
.L_x_441:
[----:B------:R-:W-:Y:S05]  /*d910*/  BSYNC B1 ;  /* 0x0000000000017941 */ /* 0x000fea0003800000 */
.L_x_440:
        /* <DEDUP_REMOVED lines=9> */
.L_x_443:
[----:B------:R-:W-:Y:S05]  /*d9b0*/  BSYNC B1 ;  /* 0x0000000000017941 */ /* 0x000fea0003800000 */
.L_x_442:
[----:B-----5:R-:W-:Y:S01]  /*d9c0*/  HADD2.F32 R5, -RZ, R3.H0_H0 ;  /* 0x20000003ff057230 */ /* 0x020fe20000004100 */
[----:B------:R-:W-:Y:S01]  /*d9d0*/  ISETP.GT.AND P5, PT, R0, 0x81, P3 ;  /* 0x000000810000780c */ /* 0x000fe20001fa4270 */
[----:B0-----:R-:W-:Y:S01]  /*d9e0*/  @P0 IMAD.MOV.U32 R4, RZ, RZ, R14 ;  /* 0x000000ffff040224 */ /* 0x001fe200078e000e */
        /* <DEDUP_REMOVED lines=9> */
.L_x_445:
[----:B------:R-:W-:Y:S05]  /*da80*/  BSYNC B1 ;  /* 0x0000000000017941 */ /* 0x000fea0003800000 */
.L_x_444:
[----:B0----5:R-:W-:Y:S01]  /*da90*/  HADD2.F32 R5, -RZ, R3.H0_H0 ;  /* 0x20000003ff057230 */ /* 0x021fe20000004100 */
[----:B------:R-:W-:Y:S01]  /*daa0*/  ISETP.GT.AND P0, PT, R0, 0x88, P4 ;  /* 0x000000880000780c */ /* 0x000fe20002704270 */
[----:B------:R-:W-:Y:S03]  /*dab0*/  BSSY B1, `(.L_x_446) ;  /* 0x000000a000017945 */ /* 0x000fe60003800000 */
[----:B------:R-:W-:Y:S01]  /*dac0*/  FMUL R4, R5, R16 ;  /* 0x0000001005047220 */ /* 0x000fe20000400000 */
[----:B------:R-:W-:-:S03]  /*dad0*/  @P5 IMAD.MOV.U32 R5, RZ, RZ, R15 ;  /* 0x000000ffff055224 */ /* 0x000fc600078e000f */
[----:B------:R-:W-:-:S05]  /*dae0*/  FFMA R4, R43, R2, R4 ;  /* 0x000000022b047223 */ /* 0x000fca0000000004 */
[----:B------:R-:W-:-:S04]  /*daf0*/  F2FP.F16.F32.PACK_AB R4, RZ, R4 ;  /* 0x00000004ff04723e */ /* 0x000fc800000000ff */
[----:B------:R-:W-:Y:S02]  /*db00*/  PRMT R6, R4, 0x7610, R6 ;  /* 0x0000761004067816 */ /* 0x000fe40000000006 */
[----:B------:R-:W-:-:S05]  /*db10*/  @P5 MOV R4, R14 ;  /* 0x0000000e00045202 */ /* 0x000fca0000000f00 */
[----:B------:R0:W-:Y:S01]  /*db20*/  @P5 STG.E.U16 desc[UR46][R4.64+0x102], R6 ;  /* 0x0001020604005986 */ /* 0x0001e2000c10152e */
[----:B------:R-:W-:Y:S05]  /*db30*/  @!P0 BRA `(.L_x_447) ;  /* 0x0000000000048947 */ /* 0x000fea0003800000 */
[----:B------:R0:W5:Y:S02]  /*db40*/  LDG.E.LTC128B.U16 R3, desc[UR46][R8.64+0x110] ;  /* 0x0001102e08037981 */ /* 0x000164000c1e1520 */
.L_x_447:
[----:B------:R-:W-:Y:S05]  /*db50*/  BSYNC B1 ;  /* 0x0000000000017941 */ /* 0x000fea0003800000 */
.L_x_446:
        /* <DEDUP_REMOVED lines=9> */
.L_x_449:
[----:B------:R-:W-:Y:S05]  /*dbf0*/  BSYNC B1 ;  /* 0x0000000000017941 */ /* 0x000fea0003800000 */
.L_x_448:
        /* <DEDUP_REMOVED lines=9> */
.L_x_451:
[----:B------:R-:W-:Y:S05]  /*dc90*/  BSYNC B1 ;  /* 0x0000000000017941 */ /* 0x000fea0003800000 */
.L_x_450:
        /* <DEDUP_REMOVED lines=12> */
.L_x_453:
[----:B------:R-:W-:Y:S05]  /*dd60*/  BSYNC B1 ;  /* 0x0000000000017941 */ /* 0x000fea0003800000 */
.L_x_452:
[----:B0----5:R-:W-:Y:S01]  /*dd70*/  HADD2.F32 R5, -RZ, R3.H0_H0 ;  /* 0x20000003ff057230 */ /* 0x021fe20000004100 */
[----:B------:R-:W-:Y:S01]  /*dd80*/  ISETP.GT.AND P0, PT, R0, 0x90, P4 ;  /* 0x000000900000780c */ /* 0x000fe20002704270 */
[----:B------:R-:W-:Y:S03]  /*dd90*/  BSSY B1, `(.L_x_454) ;  /* 0x000000a000017945 */ /* 0x000fe60003800000 */
[----:B------:R-:W-:Y:S01]  /*dda0*/  FMUL R4, R5, R16 ;  /* 0x0000001005047220 */ /* 0x000fe20000400000 */
[----:B------:R-:W-:-:S03]  /*ddb0*/  @P5 MOV R5, R15 ;  /* 0x0000000f00055202 */ /* 0x000fc60000000f00 */
[----:B------:R-:W-:-:S05]  /*ddc0*/  FFMA R4, R47, R2, R4 ;  /* 0x000000022f047223 */ /* 0x000fca0000000004 */
[----:B------:R-:W-:-:S04]  /*ddd0*/  F2FP.F16.F32.PACK_AB R4, RZ, R4 ;  /* 0x00000004ff04723e */ /* 0x000fc800000000ff */
[----:B------:R-:W-:Y:S01]  /*dde0*/  PRMT R6, R4, 0x7610, R6 ;  /* 0x0000761004067816 */ /* 0x000fe20000000006 */
[----:B------:R-:W-:-:S05]  /*ddf0*/  @P5 IMAD.MOV.U32 R4, RZ, RZ, R14 ;  /* 0x000000ffff045224 */ /* 0x000fca00078e000e */
[----:B------:R0:W-:Y:S01]  /*de00*/  @P5 STG.E.U16 desc[UR46][R4.64+0x112], R6 ;  /* 0x0001120604005986 */ /* 0x0001e2000c10152e */
[----:B------:R-:W-:Y:S05]  /*de10*/  @!P0 BRA `(.L_x_455) ;  /* 0x0000000000048947 */ /* 0x000fea0003800000 */
[----:B------:R0:W5:Y:S02]  /*de20*/  LDG.E.LTC128B.U16 R3, desc[UR46][R8.64+0x120] ;  /* 0x0001202e08037981 */ /* 0x000164000c1e1520 */
.L_x_455:
[----:B------:R-:W-:Y:S05]  /*de30*/  BSYNC B1 ;  /* 0x0000000000017941 */ /* 0x000fea0003800000 */
.L_x_454:
        /* <DEDUP_REMOVED lines=9> */
.L_x_457:
[----:B------:R-:W-:Y:S05]  /*ded0*/  BSYNC B1 ;  /* 0x0000000000017941 */ /* 0x000fea0003800000 */
.L_x_456:
        /* <DEDUP_REMOVED lines=9> */
.L_x_459:
[----:B------:R-:W-:Y:S05]  /*df70*/  BSYNC B1 ;  /* 0x0000000000017941 */ /* 0x000fea0003800000 */
.L_x_458:
        /* <DEDUP_REMOVED lines=12> */
.L_x_461:
[----:B------:R-:W-:Y:S05]  /*e040*/  BSYNC B1 ;  /* 0x0000000000017941 */ /* 0x000fea0003800000 */
.L_x_460:
[----:B0----5:R-:W-:Y:S01]  /*e050*/  HADD2.F32 R5, -RZ, R3.H0_H0 ;  /* 0x20000003ff057230 */ /* 0x021fe20000004100 */
[----:B------:R-:W-:Y:S01]  /*e060*/  ISETP.GT.AND P0, PT, R0, 0x98, P4 ;  /* 0x000000980000780c */ /* 0x000fe20002704270 */
[----:B------:R-:W-:Y:S03]  /*e070*/  BSSY B1, `(.L_x_462) ;  /* 0x000000a000017945 */ /* 0x000fe60003800000 */
[----:B------:R-:W-:Y:S01]  /*e080*/  FMUL R4, R5, R16 ;  /* 0x0000001005047220 */ /* 0x000fe20000400000 */
[----:B------:R-:W-:-:S03]  /*e090*/  @P5 IMAD.MOV.U32 R5, RZ, RZ, R15 ;  /* 0x000000ffff055224 */ /* 0x000fc600078e000f */
[----:B------:R-:W-:-:S05]  /*e0a0*/  FFMA R4, R51, R2, R4 ;  /* 0x0000000233047223 */ /* 0x000fca0000000004 */
[----:B------:R-:W-:-:S04]  /*e0b0*/  F2FP.F16.F32.PACK_AB R4, RZ, R4 ;  /* 0x00000004ff04723e */ /* 0x000fc800000000ff */
[----:B------:R-:W-:Y:S01]  /*e0c0*/  PRMT R6, R4, 0x7610, R6 ;  /* 0x0000761004067816 */ /* 0x000fe20000000006 */
[----:B------:R-:W-:-:S05]  /*e0d0*/  @P5 IMAD.MOV.U32 R4, RZ, RZ, R14 ;  /* 0x000000ffff045224 */ /* 0x000fca00078e000e */
[----:B------:R0:W-:Y:S01]  /*e0e0*/  @P5 STG.E.U16 desc[UR46][R4.64+0x122], R6 ;  /* 0x0001220604005986 */ /* 0x0001e2000c10152e */
[----:B------:R-:W-:Y:S05]  /*e0f0*/  @!P0 BRA `(.L_x_463) ;  /* 0x0000000000048947 */ /* 0x000fea0003800000 */
[----:B------:R0:W5:Y:S02]  /*e100*/  LDG.E.LTC128B.U16 R3, desc[UR46][R8.64+0x130] ;  /* 0x0001302e08037981 */ /* 0x000164000c1e1520 */
.L_x_463:
[----:B------:R-:W-:Y:S05]  /*e110*/  BSYNC B1 ;  /* 0x0000000000017941 */ /* 0x000fea0003800000 */
.L_x_462:
        /* <DEDUP_REMOVED lines=9> */
.L_x_465:
[----:B------:R-:W-:Y:S05]  /*e1b0*/  BSYNC B1 ;  /* 0x0000000000017941 */ /* 0x000fea0003800000 */
.L_x_464:
        /* <DEDUP_REMOVED lines=9> */
.L_x_467:
[----:B------:R-:W-:Y:S05]  /*e250*/  BSYNC B1 ;  /* 0x0000000000017941 */ /* 0x000fea0003800000 */
.L_x_466:
[----:B-----5:R-:W-:Y:S01]  /*e260*/  HADD2.F32 R5, -RZ, R3.H0_H0 ;  /* 0x20000003ff057230 */ /* 0x020fe20000004100 */
[----:B0-----:R-:W-:Y:S01]  /*e270*/  @P0 MOV R4, R14 ;  /* 0x0000000e00040202 */ /* 0x001fe20000000f00 */
[----:B------:R-:W-:Y:S01]  /*e280*/  BSSY B1, `(.L_x_468) ;  /* 0x000000a000017945 */ /* 0x000fe20003800000 */
[----:B------:R-:W-:Y:S02]  /*e290*/  ISETP.GT.AND P3, PT, R0, 0x99, P3 ;  /* 0x000000990000780c */ /* 0x000fe40001f64270 */
        /* <DEDUP_REMOVED lines=8> */
.L_x_469:
[----:B------:R-:W-:Y:S05]  /*e320*/  BSYNC B1 ;  /* 0x0000000000017941 */ /* 0x000fea0003800000 */
.L_x_468:
        /* <DEDUP_REMOVED lines=9> */
.L_x_471:
[----:B------:R-:W-:Y:S05]  /*e3c0*/  BSYNC B1 ;  /* 0x0000000000017941 */ /* 0x000fea0003800000 */
.L_x_470:
        /* <DEDUP_REMOVED lines=9> */
.L_x_473:
[----:B------:R-:W-:Y:S05]  /*e460*/  BSYNC B1 ;  /* 0x0000000000017941 */ /* 0x000fea0003800000 */
.L_x_472:
        /* <DEDUP_REMOVED lines=9> */
.L_x_475:
[----:B------:R-:W-:Y:S05]  /*e500*/  BSYNC B1 ;  /* 0x0000000000017941 */ /* 0x000fea0003800000 */
.L_x_474:
        /* <DEDUP_REMOVED lines=12> */
.L_x_477:
[----:B------:R-:W-:Y:S05]  /*e5d0*/  BSYNC B1 ;  /* 0x0000000000017941 */ /* 0x000fea0003800000 */
.L_x_476:
        /* <DEDUP_REMOVED lines=12> */
.L_x_479:
[----:B------:R-:W-:Y:S05]  /*e6a0*/  BSYNC B1 ;  /* 0x0000000000017941 */ /* 0x000fea0003800000 */
.L_x_478:
        /* <DEDUP_REMOVED lines=9> */
.L_x_481:
[----:B------:R-:W-:Y:S05]  /*e740*/  BSYNC B1 ;  /* 0x0000000000017941 */ /* 0x000fea0003800000 */
.L_x_480:
        /* <DEDUP_REMOVED lines=9> */
.L_x_483:
[----:B------:R-:W-:Y:S05]  /*e7e0*/  BSYNC B1 ;  /* 0x0000000000017941 */ /* 0x000fea0003800000 */
.L_x_482:
        /* <DEDUP_REMOVED lines=12> */
.L_x_485:
[----:B------:R-:W-:Y:S05]  /*e8b0*/  BSYNC B1 ;  /* 0x0000000000017941 */ /* 0x000fea0003800000 */
.L_x_484:
        /* <DEDUP_REMOVED lines=12> */
.L_x_487:
[----:B------:R-:W-:Y:S05]  /*e980*/  BSYNC B1 ;  /* 0x0000000000017941 */ /* 0x000fea0003800000 */
.L_x_486:
        /* <DEDUP_REMOVED lines=9> */
.L_x_489:
[----:B------:R-:W-:Y:S05]  /*ea20*/  BSYNC B1 ;  /* 0x0000000000017941 */ /* 0x000fea0003800000 */
.L_x_488:
        /* <DEDUP_REMOVED lines=9> */
.L_x_491:
[----:B------:R-:W-:Y:S05]  /*eac0*/  BSYNC B1 ;  /* 0x0000000000017941 */ /* 0x000fea0003800000 */
.L_x_490:
        /* <DEDUP_REMOVED lines=12> */
.L_x_493:
[----:B------:R-:W-:Y:S05]  /*eb90*/  BSYNC B1 ;  /* 0x0000000000017941 */ /* 0x000fea0003800000 */
.L_x_492:
        /* <DEDUP_REMOVED lines=12> */
.L_x_495:
[----:B------:R-:W-:Y:S05]  /*ec60*/  BSYNC B1 ;  /* 0x0000000000017941 */ /* 0x000fea0003800000 */
.L_x_494:
        /* <DEDUP_REMOVED lines=9> */
.L_x_497:
[----:B------:R-:W-:Y:S05]  /*ed00*/  BSYNC B1 ;  /* 0x0000000000017941 */ /* 0x000fea0003800000 */
.L_x_496:
        /* <DEDUP_REMOVED lines=9> */
.L_x_499:
[----:B------:R-:W-:Y:S05]  /*eda0*/  BSYNC B1 ;  /* 0x0000000000017941 */ /* 0x000fea0003800000 */
.L_x_498:
[----:B-----5:R-:W-:Y:S01]  /*edb0*/  HADD2.F32 R5, -RZ, R3.H0_H0 ;  /* 0x20000003ff057230 */ /* 0x020fe20000004100 */
[----:B------:R-:W-:Y:S01]  /*edc0*/  ISETP.GT.AND P1, PT, R0, 0x99, P1 ;  /* 0x000000990000780c */ /* 0x000fe20000f24270 */
[----:B0-----:R-:W-:Y:S01]  /*edd0*/  @P0 IMAD.MOV.U32 R4, RZ, RZ, R216 ;  /* 0x000000ffff040224 */ /* 0x001fe200078e00d8 */
[----:B------:R-:W-:Y:S02]  /*ede0*/  BSSY B1, `(.L_x_500) ;  /* 0x0000009000017945 */ /* 0x000fe40003800000 */
[----:B------:R-:W-:-:S04]  /*edf0*/  FMUL R5, R5, R16 ;  /* 0x0000001005057220 */ /* 0x000fc80000400000 */
[----:B------:R-:W-:-:S05]  /*ee00*/  FFMA R5, R38, R2, R5 ;  /* 0x0000000226057223 */ /* 0x000fca0000000005 */
[----:B------:R-:W-:-:S04]  /*ee10*/  F2FP.F16.F32.PACK_AB R5, RZ, R5 ;  /* 0x00000005ff05723e */ /* 0x000fc800000000ff */
[----:B------:R-:W-:Y:S02]  /*ee20*/  PRMT R6, R5, 0x7610, R6 ;  /* 0x0000761005067816 */ /* 0x000fe40000000006 */
[----:B------:R-:W-:-:S05]  /*ee30*/  @P0 MOV R5, R217 ;  /* 0x000000d900050202 */ /* 0x000fca0000000f00 */
[----:B------:R0:W-:Y:S01]  /*ee40*/  @P0 STG.E.U16 desc[UR46][R4.64+0x130], R6 ;  /* 0x0001300604000986 */ /* 0x0001e2000c10152e */
[----:B------:R-:W-:Y:S05]  /*ee50*/  @!P1 BRA `(.L_x_501) ;  /* 0x0000000000049947 */ /* 0x000fea0003800000 */
[----:B------:R0:W5:Y:S02]  /*ee60*/  LDG.E.LTC128B.U16 R3, desc[UR46][R22.64+0x132] ;  /* 0x0001322e16037981 */ /* 0x000164000c1e1520 */
.L_x_501:
[----:B------:R-:W-:Y:S05]  /*ee70*/  BSYNC B1 ;  /* 0x0000000000017941 */ /* 0x000fea0003800000 */
.L_x_500:
[----:B------:R-:W-:Y:S05]  /*ee80*/  @!P1 BRA `(.L_x_502) ;  /* 0x00000048001c9947 */ /* 0x000fea0003800000 */
[----:B-----5:R-:W-:-:S05]  /*ee90*/  HADD2.F32 R3, -RZ, R3.H0_H0 ;  /* 0x20000003ff037230 */ /* 0x020fca0000004100 */
[----:B------:R-:W-:-:S04]  /*eea0*/  FMUL R0, R3, R16 ;  /* 0x0000001003007220 */ /* 0x000fc80000400000 */
[----:B------:R-:W-:-:S05]  /*eeb0*/  FFMA R0, R39, R2, R0 ;  /* 0x0000000227007223 */ /* 0x000fca0000000000 */
[----:B------:R-:W-:-:S05]  /*eec0*/  F2FP.F16.F32.PACK_AB R0, RZ, R0 ;  /* 0x00000000ff00723e */ /* 0x000fca00000000ff */
[----:B------:R0:W-:Y:S01]  /*eed0*/  STG.E.U16 desc[UR46][R216.64+0x132], R0 ;  /* 0x00013200d8007986 */ /* 0x0001e2000c10152e */
[----:B------:R-:W-:Y:S05]  /*eee0*/  BRA `(.L_x_502) ;  /* 0x0000004800047947 */ /* 0x000fea0003800000 */
.L_x_29:
[----:B------:R-:W2:Y:S01]  /*eef0*/  LDL.LU R10, [R1+0x48] ;  /* 0x00004800010a7983 */ /* 0x000ea20000300800 */
[----:B------:R-:W-:-:S03]  /*ef00*/  ULDC.64 UR4, c[0x0][0x5c0] ;  /* 0x0001700000047ab9 */ /* 0x000fc60000000a00 */
[----:B------:R-:W3:Y:S04]  /*ef10*/  LDL.LU R9, [R1+0x4c] ;  /* 0x00004c0001097983 */ /* 0x000ee80000300800 */
[----:B------:R-:W4:Y:S01]  /*ef20*/  LDL.LU R8, [R1+0x50] ;  /* 0x0000500001087983 */ /* 0x000f220000300800 */
[----:B------:R-:W-:-:S03]  /*ef30*/  LEA R4, P2, R6, UR4, 0x1 ;  /* 0x0000000406047c11 */ /* 0x000fc6000f8408ff */
[----:B------:R-:W5:Y:S04]  /*ef40*/  LDL.LU R235, [R1+0x60] ;  /* 0x0000600001eb7983 */ /* 0x000f680000300800 */
[----:B------:R-:W5:Y:S04]  /*ef50*/  LDL.LU R234, [R1+0x64] ;  /* 0x0000640001ea7983 */ /* 0x000f680000300800 */
[----:B------:R-:W5:Y:S04]  /*ef60*/  LDL.LU R233, [R1+0x68] ;  /* 0x0000680001e97983 */ /* 0x000f680000300800 */
[----:B------:R-:W5:Y:S01]  /*ef70*/  LDL.LU R232, [R1+0x6c] ;  /* 0x00006c0001e87983 */ /* 0x000f620000300800 */
[----:B------:R-:W-:-:S03]  /*ef80*/  LEA.HI.X R5, R6, UR5, R12, 0x1, P2 ;  /* 0x0000000506057c11 */ /* 0x000fc600090f0c0c */
[----:B------:R-:W5:Y:S04]  /*ef90*/  LDL.LU R23, [R1+0x70] ;  /* 0x0000700001177983 */ /* 0x000f680000300800 */
[----:B------:R-:W5:Y:S04]  /*efa0*/  LDL.LU R22, [R1+0x74] ;  /* 0x0000740001167983 */ /* 0x000f680000300800 */
[----:B------:R-:W5:Y:S04]  /*efb0*/  LDL.LU R21, [R1+0x78] ;  /* 0x0000780001157983 */ /* 0x000f680000300800 */
[----:B------:R-:W5:Y:S04]  /*efc0*/  LDL.LU R14, [R1+0x7c] ;  /* 0x00007c00010e7983 */ /* 0x000f680000300800 */
[----:B------:R-:W5:Y:S04]  /*efd0*/  LDL.LU R6, [R1+0x44] ;  /* 0x0000440001067983 */ /* 0x000f680000300800 */
[----:B------:R-:W5:Y:S01]  /*efe0*/  LDL.LU R7, [R1+0x40] ;  /* 0x0000400001077983 */ /* 0x000f620000300800 */
[----:B------:R-:W-:Y:S01]  /*eff0*/  ISETP.GT.AND P2, PT, R0, 0x1, P0 ;  /* 0x000000010000780c */ /* 0x000fe20000744270 */
[----:B------:R-:W-:Y:S01]  /*f000*/  USHF.L.U32 UR11, UR8, 0x4, URZ ;  /* 0x00000004080b7899 */ /* 0x000fe2000800063f */
[----:B------:R-:W-:Y:S01]  /*f010*/  ISETP.GT.AND P5, PT, R3, 0x8, PT ;  /* 0x000000080300780c */ /* 0x000fe20003fa4270 */
[----:B------:R-:W-:Y:S01]  /*f020*/  USHF.L.U64.HI UR5, UR8, 0x4, UR9 ;  /* 0x0000000408057899 */ /* 0x000fe20008010209 */
[-C--:B--2---:R-:W-:Y:S01]  /*f030*/  FMUL R10, R10, R2.reuse ;  /* 0x000000020a0a7220 */ /* 0x084fe20000400000 */
[----:B---3--:R-:W-:-:S04]  /*f040*/  FMUL R9, R9, R2 ;  /* 0x0000000209097220 */ /* 0x008fc80000400000 */
[----:B------:R-:W-:Y:S01]  /*f050*/  F2FP.F16.F32.PACK_AB R10, RZ, R10 ;  /* 0x0000000aff0a723e */ /* 0x000fe200000000ff */
[----:B----4-:R-:W-:Y:S01]  /*f060*/  FMUL R8, R8, R2 ;  /* 0x0000000208087220 */ /* 0x010fe20000400000 */
[----:B------:R-:W-:-:S04]  /*f070*/  F2FP.F16.F32.PACK_AB R9, RZ, R9 ;  /* 0x00000009ff09723e */ /* 0x000fc800000000ff */
[----:B------:R-:W-:Y:S01]  /*f080*/  F2FP.F16.F32.PACK_AB R8, RZ, R8 ;  /* 0x00000008ff08723e */ /* 0x000fe200000000ff */
[-C--:B-----5:R-:W-:Y:S01]  /*f090*/  FMUL R6, R6, R2.reuse ;  /* 0x0000000206067220 */ /* 0x0a0fe20000400000 */
[----:B------:R-:W-:-:S04]  /*f0a0*/  FMUL R7, R7, R2 ;  /* 0x0000000207077220 */ /* 0x000fc80000400000 */
[----:B------:R-:W-:Y:S02]  /*f0b0*/  F2FP.F16.F32.PACK_AB R6, RZ, R6 ;  /* 0x00000006ff06723e */ /* 0x000fe400000000ff */
[----:B------:R-:W-:-:S03]  /*f0c0*/  F2FP.F16.F32.PACK_AB R7, RZ, R7 ;  /* 0x00000007ff07723e */ /* 0x000fc600000000ff */
[----:B------:R0:W-:Y:S01]  /*f0d0*/  @P2 STG.E.U16 desc[UR46][R4.64+0x2], R6 ;  /* 0x0000020604002986 */ /* 0x0001e2000c10152e */
[----:B------:R-:W-:Y:S02]  /*f0e0*/  ISETP.GT.AND P2, PT, R0, RZ, P5 ;  /* 0x000000ff0000720c */ /* 0x000fe40002f44270 */
[----:B------:R-:W-:-:S05]  /*f0f0*/  PRMT R11, R7, 0x7610, R11 ;  /* 0x00007610070b7816 */ /* 0x000fca000000000b */
[----:B------:R-:W-:Y:S01]  /*f100*/  @P1 STG.E.U16 desc[UR46][R4.64], R11 ;  /* 0x0000000b04001986 */ /* 0x000fe2000c10152e */
[----:B------:R-:W-:Y:S02]  /*f110*/  ISETP.GT.AND P1, PT, R0, 0x1, P5 ;  /* 0x000000010000780c */ /* 0x000fe40002f24270 */
[----:B0-----:R-:W-:-:S04]  /*f120*/  IADD3 R6, P3, R4, UR11, RZ ;  /* 0x0000000b04067c10 */ /* 0x001fc8000ff7e0ff */
[----:B------:R-:W-:-:S05]  /*f130*/  IADD3.X R7, R5, UR5, RZ, P3, !PT ;  /* 0x0000000505077c10 */ /* 0x000fca0009ffe4ff */
[----:B------:R0:W-:Y:S04]  /*f140*/  @P2 STG.E.U16 desc[UR46][R6.64], R10 ;  /* 0x0000000a06002986 */ /* 0x0001e8000c10152e */
[----:B------:R1:W-:Y:S01]  /*f150*/  @P1 STG.E.U16 desc[UR46][R6.64+0x2], R9 ;  /* 0x0000020906001986 */ /* 0x0003e2000c10152e */
[----:B------:R-:W-:-:S03]  /*f160*/  ISETP.GT.AND P1, PT, R0, 0x8, P0 ;  /* 0x000000080000780c */ /* 0x000fc60000724270 */
[----:B0-----:R-:W2:Y:S04]  /*f170*/  LDL.LU R10, [R1+0x5c] ;  /* 0x00005c00010a7983 */ /* 0x001ea80000300800 */
[----:B-1----:R-:W3:Y:S06]  /*f180*/  LDL.LU R9, [R1+0x58] ;  /* 0x0000580001097983 */ /* 0x002eec0000300800 */
[----:B------:R0:W-:Y:S04]  /*f190*/  @P1 STG.E.U16 desc[UR46][R4.64+0x10], R8 ;  /* 0x0000100804001986 */ /* 0x0001e8000c10152e */
[----:B0-----:R-:W4:Y:S01]  /*f1a0*/  LDL.LU R8, [R1+0x54] ;  /* 0x0000540001087983 */ /* 0x001f220000300800 */
[----:B------:R-:W-:-:S02]  /*f1b0*/  ISETP.GT.AND P3, PT, R0, 0x9, P0 ;  /* 0x000000090000780c */ /* 0x000fc40000764270 */
[C---:B------:R-:W-:Y:S02]  /*f1c0*/  ISETP.GT.AND P1, PT, R0.reuse, 0x8, P5 ;  /* 0x000000080000780c */ /* 0x040fe40002f24270 */
[C---:B------:R-:W-:Y:S02]  /*f1d0*/  ISETP.GT.AND P2, PT, R0.reuse, 0x9, P5 ;  /* 0x000000090000780c */ /* 0x040fe40002f44270 */
[----:B------:R-:W-:Y:S01]  /*f1e0*/  ISETP.GT.AND P4, PT, R0, 0x11, P0 ;  /* 0x000000110000780c */ /* 0x000fe20000784270 */
[-C--:B--2---:R-:W-:Y:S01]  /*f1f0*/  FMUL R10, R10, R2.reuse ;  /* 0x000000020a0a7220 */ /* 0x084fe20000400000 */
[----:B---3--:R-:W-:-:S05]  /*f200*/  FMUL R9, R9, R2 ;  /* 0x0000000209097220 */ /* 0x008fca0000400000 */
[----:B------:R-:W-:Y:S01]  /*f210*/  F2FP.F16.F32.PACK_AB R9, RZ, R9 ;  /* 0x00000009ff09723e */ /* 0x000fe200000000ff */
[----:B----4-:R-:W-:-:S05]  /*f220*/  FMUL R8, R8, R2 ;  /* 0x0000000208087220 */ /* 0x010fca0000400000 */
[----:B------:R-:W-:-:S04]  /*f230*/  F2FP.F16.F32.PACK_AB R8, RZ, R8 ;  /* 0x00000008ff08723e */ /* 0x000fc800000000ff */
[----:B------:R-:W-:Y:S02]  /*f240*/  PRMT R11, R8, 0x7610, R11 ;  /* 0x00007610080b7816 */ /* 0x000fe4000000000b */
[----:B------:R-:W-:-:S03]  /*f250*/  F2FP.F16.F32.PACK_AB R8, RZ, R10 ;  /* 0x0000000aff08723e */ /* 0x000fc600000000ff */
[----:B------:R0:W-:Y:S01]  /*f260*/  @P3 STG.E.U16 desc[UR46][R4.64+0x12], R11 ;  /* 0x0000120b04003986 */ /* 0x0001e2000c10152e */
[----:B------:R-:W-:Y:S01]  /*f270*/  PRMT R10, R8, 0x7610, R10 ;  /* 0x00007610080a7816 */ /* 0x000fe2000000000a */
[----:B------:R-:W-:Y:S01]  /*f280*/  FMUL R8, R234, R2 ;  /* 0x00000002ea087220 */ /* 0x000fe20000400000 */
[----:B------:R-:W-:-:S03]  /*f290*/  ISETP.GT.AND P3, PT, R0, 0x10, P0 ;  /* 0x000000100000780c */ /* 0x000fc60000764270 */
[----:B------:R1:W-:Y:S01]  /*f2a0*/  @P2 STG.E.U16 desc[UR46][R6.64+0x12], R10 ;  /* 0x0000120a06002986 */ /* 0x0003e2000c10152e */
[----:B------:R-:W-:Y:S02]  /*f2b0*/  F2FP.F16.F32.PACK_AB R8, RZ, R8 ;  /* 0x00000008ff08723e */ /* 0x000fe400000000ff */
[----:B------:R-:W-:Y:S02]  /*f2c0*/  ISETP.GT.AND P2, PT, R0, 0x11, P5 ;  /* 0x000000110000780c */ /* 0x000fe40002f44270 */
[----:B------:R-:W-:Y:S02]  /*f2d0*/  PRMT R12, R8, 0x7610, R12 ;  /* 0x00007610080c7816 */ /* 0x000fe4000000000c */
[----:B0-----:R-:W-:Y:S01]  /*f2e0*/  PRMT R11, R9, 0x7610, R11 ;  /* 0x00007610090b7816 */ /* 0x001fe2000000000b */
[-C--:B------:R-:W-:Y:S02]  /*f2f0*/  FMUL R9, R235, R2.reuse ;  /* 0x00000002eb097220 */ /* 0x080fe40000400000 */
[----:B------:R-:W2:Y:S01]  /*f300*/  LDL.LU R235, [R1+0x20] ;  /* 0x0000200001eb7983 */ /* 0x000ea20000300800 */
[----:B-1----:R-:W-:-:S02]  /*f310*/  FMUL R10, R232, R2 ;  /* 0x00000002e80a7220 */ /* 0x002fc40000400000 */
[----:B------:R-:W-:Y:S01]  /*f320*/  F2FP.F16.F32.PACK_AB R9, RZ, R9 ;  /* 0x00000009ff09723e */ /* 0x000fe200000000ff */
[----:B------:R0:W-:Y:S01]  /*f330*/  @P1 STG.E.U16 desc[UR46][R6.64+0x10], R11 ;  /* 0x0000100b06001986 */ /* 0x0001e2000c10152e */
[----:B------:R-:W-:Y:S02]  /*f340*/  ISETP.GT.AND P1, PT, R0, 0x10, P5 ;  /* 0x000000100000780c */ /* 0x000fe40002f24270 */
[----:B------:R-:W-:Y:S01]  /*f350*/  PRMT R13, R9, 0x7610, R13 ;  /* 0x00007610090d7816 */ /* 0x000fe2000000000d */
[----:B------:R-:W-:Y:S01]  /*f360*/  @P4 STG.E.U16 desc[UR46][R4.64+0x22], R12 ;  /* 0x0000220c04004986 */ /* 0x000fe2000c10152e */
[----:B------:R-:W-:Y:S01]  /*f370*/  F2FP.F16.F32.PACK_AB R8, RZ, R10 ;  /* 0x0000000aff08723e */ /* 0x000fe200000000ff */
[-C--:B0-----:R-:W-:Y:S02]  /*f380*/  FMUL R11, R233, R2.reuse ;  /* 0x00000002e90b7220 */ /* 0x081fe40000400000 */
[----:B------:R-:W-:Y:S03]  /*f390*/  @P3 STG.E.U16 desc[UR46][R4.64+0x20], R13 ;  /* 0x0000200d04003986 */ /* 0x000fe6000c10152e */
[----:B------:R-:W-:Y:S01]  /*f3a0*/  F2FP.F16.F32.PACK_AB R9, RZ, R11 ;  /* 0x0000000bff09723e */ /* 0x000fe200000000ff */
[----:B------:R-:W-:-:S03]  /*f3b0*/  FMUL R11, R23, R2 ;  /* 0x00000002170b7220 */ /* 0x000fc60000400000 */
[----:B------:R-:W-:Y:S02]  /*f3c0*/  PRMT R10, R9, 0x7610, R10 ;  /* 0x00007610090a7816 */ /* 0x000fe4000000000a */
[----:B------:R-:W-:Y:S01]  /*f3d0*/  PRMT R9, R8, 0x7610, R9 ;  /* 0x0000761008097816 */ /* 0x000fe20000000009 */
[----:B------:R-:W-:Y:S01]  /*f3e0*/  FMUL R8, R22, R2 ;  /* 0x0000000216087220 */ /* 0x000fe20000400000 */
[C---:B------:R-:W-:Y:S01]  /*f3f0*/  ISETP.GT.AND P3, PT, R0.reuse, 0x18, P0 ;  /* 0x000000180000780c */ /* 0x040fe20000764270 */
[----:B------:R0:W-:Y:S01]  /*f400*/  @P1 STG.E.U16 desc[UR46][R6.64+0x20], R10 ;  /* 0x0000200a06001986 */ /* 0x0001e2000c10152e */
[C---:B------:R-:W-:Y:S02]  /*f410*/  ISETP.GT.AND P4, PT, R0.reuse, 0x19, P0 ;  /* 0x000000190000780c */ /* 0x040fe40000784270 */
[----:B------:R-:W-:Y:S01]  /*f420*/  F2FP.F16.F32.PACK_AB R11, RZ, R11 ;  /* 0x0000000bff0b723e */ /* 0x000fe200000000ff */
[----:B------:R1:W-:Y:S01]  /*f430*/  @P2 STG.E.U16 desc[UR46][R6.64+0x22], R9 ;  /* 0x0000220906002986 */ /* 0x0003e2000c10152e */
[----:B------:R-:W-:-:S02]  /*f440*/  ISETP.GT.AND P2, PT, R0, 0x19, P5 ;  /* 0x000000190000780c */ /* 0x000fc40002f44270 */
[----:B------:R-:W-:Y:S01]  /*f450*/  F2FP.F16.F32.PACK_AB R8, RZ, R8 ;  /* 0x00000008ff08723e */ /* 0x000fe200000000ff */
[-C--:B0-----:R-:W-:Y:S02]  /*f460*/  FMUL R10, R14, R2.reuse ;  /* 0x000000020e0a7220 */ /* 0x081fe40000400000 */
[----:B------:R-:W3:Y:S01]  /*f470*/  LDL.LU R14, [R1+0x24] ;  /* 0x00002400010e7983 */ /* 0x000ee20000300800 */
[----:B-1----:R-:W-:Y:S02]  /*f480*/  FMUL R9, R21, R2 ;  /* 0x0000000215097220 */ /* 0x002fe40000400000 */
[----:B------:R-:W-:Y:S01]  /*f490*/  F2FP.F16.F32.PACK_AB R10, RZ, R10 ;  /* 0x0000000aff0a723e */ /* 0x000fe200000000ff */
[----:B------:R-:W4:Y:S04]  /*f4a0*/  LDL.LU R234, [R1+0x28] ;  /* 0x0000280001ea7983 */ /* 0x000f280000300800 */
[----:B------:R-:W5:Y:S04]  /*f4b0*/  LDL.LU R233, [R1+0x2c] ;  /* 0x00002c0001e97983 */ /* 0x000f680000300800 */
[----:B------:R-:W5:Y:S04]  /*f4c0*/  LDL.LU R232, [R1+0x30] ;  /* 0x0000300001e87983 */ /* 0x000f680000300800 */
[----:B------:R-:W5:Y:S04]  /*f4d0*/  LDL.LU R23, [R1+0x34] ;  /* 0x0000340001177983 */ /* 0x000f680000300800 */
[----:B------:R-:W5:Y:S04]  /*f4e0*/  LDL.LU R22, [R1+0x38] ;  /* 0x0000380001167983 */ /* 0x000f680000300800 */
[----:B------:R-:W5:Y:S04]  /*f4f0*/  LDL.LU R21, [R1+0x3c] ;  /* 0x00003c0001157983 */ /* 0x000f680000300800 */
[----:B------:R0:W-:Y:S04]  /*f500*/  @P3 STG.E.U16 desc[UR46][R4.64+0x30], R11 ;  /* 0x0000300b04003986 */ /* 0x0001e8000c10152e */
[----:B------:R-:W-:Y:S04]  /*f510*/  @P4 STG.E.U16 desc[UR46][R4.64+0x32], R8 ;  /* 0x0000320804004986 */ /* 0x000fe8000c10152e */
[----:B------:R1:W-:Y:S04]  /*f520*/  @P2 STG.E.U16 desc[UR46][R6.64+0x32], R10 ;  /* 0x0000320a06002986 */ /* 0x0003e8000c10152e */
[----:B0-----:R-:W2:Y:S04]  /*f530*/  LDL.LU R11, [R1+0x8] ;  /* 0x00000800010b7983 */ /* 0x001ea80000300800 */
[----:B-1----:R-:W3:Y:S01]  /*f540*/  LDL.LU R10, [R1] ;  /* 0x00000000010a7983 */ /* 0x002ee20000300800 */
[----:B------:R-:W-:-:S02]  /*f550*/  ISETP.GT.AND P1, PT, R0, 0x18, P5 ;  /* 0x000000180000780c */ /* 0x000fc40002f24270 */
[----:B------:R-:W-:Y:S01]  /*f560*/  F2FP.F16.F32.PACK_AB R9, RZ, R9 ;  /* 0x00000009ff09723e */ /* 0x000fe200000000ff */
[----:B------:R-:W-:Y:S01]  /*f570*/  IMAD.U32 R13, RZ, RZ, UR8 ;  /* 0x00000008ff0d7e24 */ /* 0x000fe2000f8e00ff */
[----:B------:R-:W-:-:S09]  /*f580*/  UIMAD UR4, UR9, 0xf0, URZ ;  /* 0x000000f0090478a4 */ /* 0x000fd2000f8e023f */
[----:B------:R0:W-:Y:S01]  /*f590*/  @P1 STG.E.U16 desc[UR46][R6.64+0x30], R9 ;  /* 0x0000300906001986 */ /* 0x0001e2000c10152e */
[----:B------:R-:W-:-:S04]  /*f5a0*/  ISETP.GT.AND P1, PT, R3, 0x80, PT ;  /* 0x000000800300780c */ /* 0x000fc80003f24270 */
[----:B------:R-:W-:Y:S01]  /*f5b0*/  ISETP.GT.AND P2, PT, R0, RZ, P1 ;  /* 0x000000ff0000720c */ /* 0x000fe20000f44270 */
[----:B0-----:R-:W-:Y:S02]  /*f5c0*/  IMAD.WIDE.U32 R8, R13, 0xf0, R6 ;  /* 0x000000f00d087825 */ /* 0x001fe400078e0006 */
[----:B------:R-:W4:Y:S02]  /*f5d0*/  LDL.LU R13, [R1+0x14] ;  /* 0x00001400010d7983 */ /* 0x000f240000300800 */
[----:B------:R-:W-:Y:S02]  /*f5e0*/  VIADD R9, R9, UR4 ;  /* 0x0000000409097c36 */ /* 0x000fe40008000000 */
[----:B---3--:R-:W-:-:S05]  /*f5f0*/  FMUL R10, R10, R2 ;  /* 0x000000020a0a7220 */ /* 0x008fca0000400000 */
[----:B------:R-:W-:-:S05]  /*f600*/  F2FP.F16.F32.PACK_AB R10, RZ, R10 ;  /* 0x0000000aff0a723e */ /* 0x000fca00000000ff */
[----:B------:R0:W-:Y:S04]  /*f610*/  @P2 STG.E.U16 desc[UR46][R8.64], R10 ;  /* 0x0000000a08002986 */ /* 0x0001e8000c10152e */
[----:B0-----:R-:W3:Y:S01]  /*f620*/  LDL.LU R10, [R1+0x4] ;  /* 0x00000400010a7983 */ /* 0x001ee20000300800 */
[----:B------:R-:W-:Y:S02]  /*f630*/  ISETP.GT.AND P2, PT, R0, 0x1, P1 ;  /* 0x000000010000780c */ /* 0x000fe40000f44270 */
[----:B------:R-:W-:Y:S01]  /*f640*/  ISETP.GT.AND P4, PT, R3, 0x88, PT ;  /* 0x000000880300780c */ /* 0x000fe20003f84270 */
[----:B--2---:R-:W-:-:S05]  /*f650*/  FMUL R11, R11, R2 ;  /* 0x000000020b0b7220 */ /* 0x004fca0000400000 */
[----:B------:R-:W-:-:S04]  /*f660*/  F2FP.F16.F32.PACK_AB R11, RZ, R11 ;  /* 0x0000000bff0b723e */ /* 0x000fc800000000ff */
[----:B------:R-:W-:Y:S01]  /*f670*/  PRMT R12, R11, 0x7610, R12 ;  /* 0x000076100b0c7816 */ /* 0x000fe2000000000c */
[----:B---3--:R-:W-:-:S05]  /*f680*/  FMUL R10, R10, R2 ;  /* 0x000000020a0a7220 */ /* 0x008fca0000400000 */
[----:B------:R-:W-:-:S05]  /*f690*/  F2FP.F16.F32.PACK_AB R10, RZ, R10 ;  /* 0x0000000aff0a723e */ /* 0x000fca00000000ff */
[----:B------:R0:W-:Y:S01]  /*f6a0*/  @P2 STG.E.U16 desc[UR46][R8.64+0x2], R10 ;  /* 0x0000020a08002986 */ /* 0x0001e2000c10152e */
[----:B------:R-:W-:Y:S02]  /*f6b0*/  ISETP.GT.AND P2, PT, R0, RZ, P4 ;  /* 0x000000ff0000720c */ /* 0x000fe40002744270 */
[----:B0-----:R-:W-:-:S04]  /*f6c0*/  IADD3 R10, P3, R8, UR11, RZ ;  /* 0x0000000b080a7c10 */ /* 0x001fc8000ff7e0ff */
[----:B------:R-:W-:-:S07]  /*f6d0*/  IADD3.X R11, R9, UR5, RZ, P3, !PT ;  /* 0x00000005090b7c10 */ /* 0x000fce0009ffe4ff */
[----:B------:R0:W-:Y:S04]  /*f6e0*/  @P2 STG.E.U16 desc[UR46][R10.64], R12 ;  /* 0x0000000c0a002986 */ /* 0x0001e8000c10152e */
[----:B0-----:R-:W2:Y:S01]  /*f6f0*/  LDL.LU R12, [R1+0xc] ;  /* 0x00000c00010c7983 */ /* 0x001ea20000300800 */
[----:B------:R-:W-:Y:S01]  /*f700*/  ISETP.GT.AND P2, PT, R0, 0x1, P4 ;  /* 0x000000010000780c */ /* 0x000fe20002744270 */
[----:B--2---:R-:W-:-:S05]  /*f710*/  FMUL R12, R12, R2 ;  /* 0x000000020c0c7220 */ /* 0x004fca0000400000 */
[----:B------:R-:W-:-:S07]  /*f720*/  F2FP.F16.F32.PACK_AB R12, RZ, R12 ;  /* 0x0000000cff0c723e */ /* 0x000fce00000000ff */
[----:B------:R0:W-:Y:S04]  /*f730*/  @P2 STG.E.U16 desc[UR46][R10.64+0x2], R12 ;  /* 0x0000020c0a002986 */ /* 0x0001e8000c10152e */
[----:B0-----:R-:W2:Y:S01]  /*f740*/  LDL.LU R12, [R1+0x10] ;  /* 0x00001000010c7983 */ /* 0x001ea20000300800 */
[----:B------:R-:W-:Y:S01]  /*f750*/  ISETP.GT.AND P2, PT, R0, 0x8, P1 ;  /* 0x000000080000780c */ /* 0x000fe20000f44270 */
[----:B----4-:R-:W-:-:S05]  /*f760*/  FMUL R13, R13, R2 ;  /* 0x000000020d0d7220 */ /* 0x010fca0000400000 */
[----:B------:R-:W-:Y:S01]  /*f770*/  F2FP.F16.F32.PACK_AB R13, RZ, R13 ;  /* 0x0000000dff0d723e */ /* 0x000fe200000000ff */
[----:B--2---:R-:W-:-:S05]  /*f780*/  FMUL R12, R12, R2 ;  /* 0x000000020c0c7220 */ /* 0x004fca0000400000 */
[----:B------:R-:W-:-:S05]  /*f790*/  F2FP.F16.F32.PACK_AB R12, RZ, R12 ;  /* 0x0000000cff0c723e */ /* 0x000fca00000000ff */
[----:B------:R0:W-:Y:S02]  /*f7a0*/  @P2 STG.E.U16 desc[UR46][R8.64+0x10], R12 ;  /* 0x0000100c08002986 */ /* 0x0001e4000c10152e */
[----:B0-----:R-:W-:Y:S02]  /*f7b0*/  PRMT R12, R13, 0x7610, R12 ;  /* 0x000076100d0c7816 */ /* 0x001fe4000000000c */
[----:B------:R-:W2:Y:S01]  /*f7c0*/  LDL.LU R13, [R1+0x18] ;  /* 0x00001800010d7983 */ /* 0x000ea20000300800 */
[----:B------:R-:W-:-:S13]  /*f7d0*/  ISETP.GT.AND P2, PT, R0, 0x9, P1 ;  /* 0x000000090000780c */ /* 0x000fda0000f44270 */
[----:B------:R0:W-:Y:S01]  /*f7e0*/  @P2 STG.E.U16 desc[UR46][R8.64+0x12], R12 ;  /* 0x0000120c08002986 */ /* 0x0001e2000c10152e */
[----:B--2---:R-:W-:-:S05]  /*f7f0*/  FMUL R13, R13, R2 ;  /* 0x000000020d0d7220 */ /* 0x004fca0000400000 */
[----:B------:R-:W-:-:S04]  /*f800*/  F2FP.F16.F32.PACK_AB R13, RZ, R13 ;  /* 0x0000000dff0d723e */ /* 0x000fc800000000ff */
[----:B0-----:R-:W-:Y:S02]  /*f810*/  PRMT R12, R13, 0x7610, R12 ;  /* 0x000076100d0c7816 */ /* 0x001fe4000000000c */
[----:B------:R-:W2:Y:S01]  /*f820*/  LDL.LU R13, [R1+0x1c] ;  /* 0x00001c00010d7983 */ /* 0x000ea20000300800 */
[----:B------:R-:W-:-:S13]  /*f830*/  ISETP.GT.AND P2, PT, R0, 0x8, P4 ;  /* 0x000000080000780c */ /* 0x000fda0002744270 */
[----:B------:R0:W-:Y:S01]  /*f840*/  @P2 STG.E.U16 desc[UR46][R10.64+0x10], R12 ;  /* 0x0000100c0a002986 */ /* 0x0001e2000c10152e */
[----:B------:R-:W-:Y:S01]  /*f850*/  ISETP.GT.AND P2, PT, R0, 0x9, P4 ;  /* 0x000000090000780c */ /* 0x000fe20002744270 */
[----:B------:R-:W-:Y:S01]  /*f860*/  FMUL R14, R14, R2 ;  /* 0x000000020e0e7220 */ /* 0x000fe20000400000 */
[C---:B------:R-:W-:Y:S02]  /*f870*/  ISETP.GT.AND P3, PT, R0.reuse, 0x11, P1 ;  /* 0x000000110000780c */ /* 0x040fe40000f64270 */
[----:B------:R-:W-:Y:S02]  /*f880*/  ISETP.GT.AND P6, PT, R0, 0x10, P4 ;  /* 0x000000100000780c */ /* 0x000fe400027c4270 */
[----:B------:R-:W-:Y:S01]  /*f890*/  F2FP.F16.F32.PACK_AB R14, RZ, R14 ;  /* 0x0000000eff0e723e */ /* 0x000fe200000000ff */
[----:B------:R-:W-:Y:S02]  /*f8a0*/  USHF.L.U32 UR13, UR8, 0x8, URZ ;  /* 0x00000008080d7899 */ /* 0x000fe4000800063f */
[----:B------:R-:W-:Y:S01]  /*f8b0*/  USHF.L.U64.HI UR12, UR8, 0x8, UR9 ;  /* 0x00000008080c7899 */ /* 0x000fe20008010209 */
[-C--:B------:R-:W-:Y:S01]  /*f8c0*/  FMUL R216, R216, R2.reuse ;  /* 0x00000002d8d87220 */ /* 0x080fe20000400000 */
[----:B------:R-:W-:-:S04]  /*f8d0*/  FMUL R217, R217, R2 ;  /* 0x00000002d9d97220 */ /* 0x000fc80000400000 */
[----:B------:R-:W-:Y:S02]  /*f8e0*/  F2FP.F16.F32.PACK_AB R216, RZ, R216 ;  /* 0x000000d8ffd8723e */ /* 0x000fe400000000ff */
[----:B------:R-:W-:Y:S01]  /*f8f0*/  F2FP.F16.F32.PACK_AB R217, RZ, R217 ;  /* 0x000000d9ffd9723e */ /* 0x000fe200000000ff */
[----:B------:R-:W-:-:S05]  /*f900*/  FMUL R218, R218, R2 ;  /* 0x00000002dada7220 */ /* 0x000fca0000400000 */
        /* <DEDUP_REMOVED lines=15> */
[-C--:B------:R-:W-:Y:S01]  /*fa00*/  FMUL R226, R226, R2.reuse ;  /* 0x00000002e2e27220 */ /* 0x080fe20000400000 */
[----:B--2---:R-:W-:-:S05]  /*fa10*/  FMUL R13, R13, R2 ;  /* 0x000000020d0d7220 */ /* 0x004fca0000400000 */
[----:B------:R-:W-:-:S04]  /*fa20*/  F2FP.F16.F32.PACK_AB R13, RZ, R13 ;  /* 0x0000000dff0d723e */ /* 0x000fc800000000ff */
[----:B------:R-:W-:Y:S01]  /*fa30*/  PRMT R17, R13, 0x7610, R17 ;  /* 0x000076100d117816 */ /* 0x000fe20000000011 */
[----:B------:R-:W-:-:S04]  /*fa40*/  FMUL R13, R235, R2 ;  /* 0x00000002eb0d7220 */ /* 0x000fc80000400000 */
[----:B------:R1:W-:Y:S01]  /*fa50*/  @P2 STG.E.U16 desc[UR46][R10.64+0x12], R17 ;  /* 0x000012110a002986 */ /* 0x0003e2000c10152e */
[----:B------:R-:W-:Y:S02]  /*fa60*/  ISETP.GT.AND P2, PT, R0, 0x10, P1 ;  /* 0x000000100000780c */ /* 0x000fe40000f44270 */
[----:B0-----:R-:W-:Y:S01]  /*fa70*/  F2FP.F16.F32.PACK_AB R12, RZ, R13 ;  /* 0x0000000dff0c723e */ /* 0x001fe200000000ff */
[----:B------:R-:W-:-:S05]  /*fa80*/  FMUL R13, R234, R2 ;  /* 0x00000002ea0d7220 */ /* 0x000fca0000400000 */
[----:B------:R-:W-:Y:S02]  /*fa90*/  F2FP.F16.F32.PACK_AB R15, RZ, R13 ;  /* 0x0000000dff0f723e */ /* 0x000fe400000000ff */
[----:B------:R-:W-:Y:S02]  /*faa0*/  PRMT R13, R14, 0x7610, R13 ;  /* 0x000076100e0d7816 */ /* 0x000fe4000000000d */
[----:B------:R-:W-:Y:S01]  /*fab0*/  PRMT R19, R15, 0x7610, R19 ;  /* 0x000076100f137816 */ /* 0x000fe20000000013 */
[----:B------:R-:W-:Y:S01]  /*fac0*/  IMAD.U32 R15, RZ, RZ, UR11 ;  /* 0x0000000bff0f7e24 */ /* 0x000fe2000f8e00ff */
[----:B------:R0:W-:Y:S01]  /*fad0*/  @P2 STG.E.U16 desc[UR46][R8.64+0x20], R12 ;  /* 0x0000200c08002986 */ /* 0x0001e2000c10152e */
[----:B-1----:R-:W-:-:S03]  /*fae0*/  IMAD.U32 R17, RZ, RZ, UR5 ;  /* 0x00000005ff117e24 */ /* 0x002fc6000f8e00ff */
[----:B------:R1:W-:Y:S04]  /*faf0*/  @P3 STG.E.U16 desc[UR46][R8.64+0x22], R13 ;  /* 0x0000220d08003986 */ /* 0x0003e8000c10152e */
[----:B------:R2:W-:Y:S01]  /*fb00*/  @P6 STG.E.U16 desc[UR46][R10.64+0x20], R19 ;  /* 0x000020130a006986 */ /* 0x0005e2000c10152e */
[-C--:B-----5:R-:W-:Y:S01]  /*fb10*/  FMUL R14, R233, R2.reuse ;  /* 0x00000002e90e7220 */ /* 0x0a0fe20000400000 */
[----:B0-----:R-:W-:Y:S02]  /*fb20*/  IADD3 R12, P2, P6, R15, UR13, R8 ;  /* 0x0000000d0f0c7c10 */ /* 0x001fe4000fe5e008 */
[----:B------:R-:W-:Y:S02]  /*fb30*/  ISETP.GT.AND P3, PT, R0, 0x11, P4 ;  /* 0x000000110000780c */ /* 0x000fe40002764270 */
[----:B-1----:R-:W-:Y:S01]  /*fb40*/  IADD3.X R13, R17, UR12, R9, P2, P6 ;  /* 0x0000000c110d7c10 */ /* 0x002fe200097ec409 */
[----:B------:R-:W-:Y:S01]  /*fb50*/  FMUL R15, R232, R2 ;  /* 0x00000002e80f7220 */ /* 0x000fe20000400000 */
[----:B------:R-:W-:-:S02]  /*fb60*/  ISETP.GT.AND P2, PT, R0, 0x18, P1 ;  /* 0x000000180000780c */ /* 0x000fc40000f44270 */
[----:B------:R-:W-:Y:S01]  /*fb70*/  F2FP.F16.F32.PACK_AB R18, RZ, R14 ;  /* 0x0000000eff12723e */ /* 0x000fe200000000ff */
[----:B------:R-:W-:Y:S01]  /*fb80*/  FMUL R14, R23, R2 ;  /* 0x00000002170e7220 */ /* 0x000fe20000400000 */
[----:B--2---:R-:W-:Y:S02]  /*fb90*/  F2FP.F16.F32.PACK_AB R19, RZ, R15 ;  /* 0x0000000fff13723e */ /* 0x004fe400000000ff */
[----:B------:R-:W-:Y:S02]  /*fba0*/  PRMT R15, R18, 0x7610, R15 ;  /* 0x00007610120f7816 */ /* 0x000fe4000000000f */
[----:B------:R-:W-:Y:S02]  /*fbb0*/  ISETP.GT.AND P6, PT, R0, 0x19, P1 ;  /* 0x000000190000780c */ /* 0x000fe40000fc4270 */
[----:B------:R-:W-:Y:S01]  /*fbc0*/  F2FP.F16.F32.PACK_AB R20, RZ, R14 ;  /* 0x0000000eff14723e */ /* 0x000fe200000000ff */
[----:B------:R0:W-:Y:S02]  /*fbd0*/  @P3 STG.E.U16 desc[UR46][R10.64+0x22], R15 ;  /* 0x0000220f0a003986 */ /* 0x0001e4000c10152e */
[----:B------:R-:W-:-:S02]  /*fbe0*/  @P2 MOV R14, R8 ;  /* 0x00000008000e2202 */ /* 0x000fc40000000f00 */
[----:B------:R-:W-:Y:S01]  /*fbf0*/  ISETP.GT.AND P3, PT, R0, 0x18, P4 ;  /* 0x000000180000780c */ /* 0x000fe20002764270 */
[-C--:B------:R-:W-:Y:S01]  /*fc00*/  FMUL R17, R22, R2.reuse ;  /* 0x0000000216117220 */ /* 0x080fe20000400000 */
[----:B0-----:R-:W-:Y:S02]  /*fc10*/  @P2 IMAD.MOV.U32 R15, RZ, RZ, R9 ;  /* 0x000000ffff0f2224 */ /* 0x001fe400078e0009 */
[----:B------:R-:W-:-:S03]  /*fc20*/  FMUL R18, R21, R2 ;  /* 0x0000000215127220 */ /* 0x000fc60000400000 */
[----:B------:R0:W-:Y:S01]  /*fc30*/  @P2 STG.E.U16 desc[UR46][R14.64+0x30], R19 ;  /* 0x000030130e002986 */ /* 0x0001e2000c10152e */
[----:B------:R-:W-:Y:S02]  /*fc40*/  ISETP.GT.AND P2, PT, R0, 0x19, P4 ;  /* 0x000000190000780c */ /* 0x000fe40002744270 */
[----:B------:R-:W-:Y:S02]  /*fc50*/  F2FP.F16.F32.PACK_AB R17, RZ, R17 ;  /* 0x00000011ff11723e */ /* 0x000fe400000000ff */
[----:B------:R-:W-:Y:S01]  /*fc60*/  F2FP.F16.F32.PACK_AB R18, RZ, R18 ;  /* 0x00000012ff12723e */ /* 0x000fe200000000ff */
[----:B0-----:R-:W-:Y:S02]  /*fc70*/  @P6 IMAD.MOV.U32 R14, RZ, RZ, R8 ;  /* 0x000000ffff0e6224 */ /* 0x001fe400078e0008 */
[----:B------:R-:W-:-:S05]  /*fc80*/  @P6 IMAD.MOV.U32 R15, RZ, RZ, R9 ;  /* 0x000000ffff0f6224 */ /* 0x000fca00078e0009 */
[----:B------:R0:W-:Y:S01]  /*fc90*/  @P6 STG.E.U16 desc[UR46][R14.64+0x32], R20 ;  /* 0x000032140e006986 */ /* 0x0001e2000c10152e */
[----:B------:R-:W-:-:S03]  /*fca0*/  IADD3 R8, P6, R8, UR13, RZ ;  /* 0x0000000d08087c10 */ /* 0x000fc6000ffde0ff */
[----:B------:R-:W-:Y:S01]  /*fcb0*/  @P3 STG.E.U16 desc[UR46][R10.64+0x30], R17 ;  /* 0x000030110a003986 */ /* 0x000fe2000c10152e */
[----:B------:R-:W-:Y:S02]  /*fcc0*/  ISETP.GT.AND P3, PT, R3, 0x100, PT ;  /* 0x000001000300780c */ /* 0x000fe40003f64270 */
[----:B------:R-:W-:Y:S01]  /*fcd0*/  IADD3.X R9, R9, UR12, RZ, P6, !PT ;  /* 0x0000000c09097c10 */ /* 0x000fe2000b7fe4ff */
[----:B------:R1:W-:Y:S01]  /*fce0*/  @P2 STG.E.U16 desc[UR46][R10.64+0x32], R18 ;  /* 0x000032120a002986 */ /* 0x0003e2000c10152e */
[C---:B------:R-:W-:Y:S02]  /*fcf0*/  ISETP.GT.AND P2, PT, R0.reuse, RZ, P3 ;  /* 0x000000ff0000720c */ /* 0x040fe40001f44270 */
[----:B------:R-:W-:Y:S01]  /*fd00*/  ISETP.GT.AND P6, PT, R0, 0x1, P3 ;  /* 0x000000010000780c */ /* 0x000fe20001fc4270 */
[----:B------:R-:W-:Y:S01]  /*fd10*/  IMAD.U32 R19, RZ, RZ, UR8 ;  /* 0x00000008ff137e24 */ /* 0x000fe2000f8e00ff */
[----:B0-----:R-:W-:-:S03]  /*fd20*/  MOV R15, UR11 ;  /* 0x0000000b000f7c02 */ /* 0x001fc60008000f00 */
[----:B-1----:R-:W-:-:S06]  /*fd30*/  IMAD.WIDE.U32 R18, R19, 0xf0, R6 ;  /* 0x000000f013127825 */ /* 0x002fcc00078e0006 */
[----:B------:R-:W-:Y:S01]  /*fd40*/  @P2 STG.E.U16 desc[UR46][R8.64], R216 ;  /* 0x000000d808002986 */ /* 0x000fe2000c10152e */
[----:B------:R-:W-:-:S03]  /*fd50*/  IMAD.U32 R11, RZ, RZ, UR5 ;  /* 0x00000005ff0b7e24 */ /* 0x000fc6000f8e00ff */
[----:B------:R-:W-:Y:S01]  /*fd60*/  @P6 STG.E.U16 desc[UR46][R8.64+0x2], R217 ;  /* 0x000002d908006986 */ /* 0x000fe2000c10152e */
[----:B------:R-:W-:Y:S01]  /*fd70*/  VIADD R19, R19, UR4 ;  /* 0x0000000413137c36 */ /* 0x000fe20008000000 */
[----:B------:R-:W-:-:S04]  /*fd80*/  IADD3 R10, P2, P6, R15, UR13, R18 ;  /* 0x0000000d0f0a7c10 */ /* 0x000fc8000fe5e012 */
[----:B------:R-:W-:Y:S02]  /*fd90*/  IADD3.X R11, R11, UR12, R19, P2, P6 ;  /* 0x0000000c0b0b7c10 */ /* 0x000fe400097ec413 */
[----:B------:R-:W-:Y:S02]  /*fda0*/  IADD3 R14, P6, R8, UR11, RZ ;  /* 0x0000000b080e7c10 */ /* 0x000fe4000ffde0ff */
[----:B------:R-:W-:Y:S02]  /*fdb0*/  ISETP.GT.AND P2, PT, R3, 0x108, PT ;  /* 0x000001080300780c */ /* 0x000fe40003f44270 */
[----:B------:R-:W-:Y:S02]  /*fdc0*/  IADD3.X R15, R9, UR5, RZ, P6, !PT ;  /* 0x00000005090f7c10 */ /* 0x000fe4000b7fe4ff */
[----:B------:R-:W-:-:S13]  /*fdd0*/  ISETP.GT.AND P6, PT, R0, RZ, P2 ;  /* 0x000000ff0000720c */ /* 0x000fda00017c4270 */
[----:B------:R-:W-:Y:S01]  /*fde0*/  @P6 STG.E.U16 desc[UR46][R14.64], R218 ;  /* 0x000000da0e006986 */ /* 0x000fe2000c10152e */
[----:B------:R-:W-:-:S13]  /*fdf0*/  ISETP.GT.AND P6, PT, R0, 0x1, P2 ;  /* 0x000000010000780c */ /* 0x000fda00017c4270 */
[----:B------:R0:W-:Y:S01]  /*fe00*/  @P6 STG.E.U16 desc[UR46][R14.64+0x2], R219 ;  /* 0x000002db0e006986 */ /* 0x0001e2000c10152e */
[----:B------:R-:W-:-:S13]  /*fe10*/  ISETP.GT.AND P6, PT, R0, 0x8, P3 ;  /* 0x000000080000780c */ /* 0x000fda0001fc4270 */
[----:B------:R-:W-:Y:S01]  /*fe20*/  @P6 STG.E.U16 desc[UR46][R8.64+0x10], R220 ;  /* 0x000010dc08006986 */ /* 0x000fe2000c10152e */
[----:B------:R-:W-:-:S13]  /*fe30*/  ISETP.GT.AND P6, PT, R0, 0x9, P3 ;  /* 0x000000090000780c */ /* 0x000fda0001fc4270 */
[----:B------:R-:W-:Y:S01]  /*fe40*/  @P6 STG.E.U16 desc[UR46][R8.64+0x12], R221 ;  /* 0x000012dd08006986 */ /* 0x000fe2000c10152e */
[----:B0-----:R-:W-:-:S04]  /*fe50*/  IADD3 R14, P6, R8, UR11, RZ ;  /* 0x0000000b080e7c10 */ /* 0x001fc8000ffde0ff */
[----:B------:R-:W-:Y:S02]  /*fe60*/  IADD3.X R15, R9, UR5, RZ, P6, !PT ;  /* 0x00000005090f7c10 */ /* 0x000fe4000b7fe4ff */
[----:B------:R-:W-:-:S13]  /*fe70*/  ISETP.GT.AND P6, PT, R0, 0x8, P2 ;  /* 0x000000080000780c */ /* 0x000fda00017c4270 */
[----:B------:R-:W-:Y:S01]  /*fe80*/  @P6 STG.E.U16 desc[UR46][R14.64+0x10], R222 ;  /* 0x000010de0e006986 */ /* 0x000fe2000c10152e */
[----:B------:R-:W-:-:S13]  /*fe90*/  ISETP.GT.AND P6, PT, R0, 0x9, P2 ;  /* 0x000000090000780c */ /* 0x000fda00017c4270 */
[----:B------:R-:W-:Y:S01]  /*fea0*/  @P6 STG.E.U16 desc[UR46][R12.64+0x12], R223 ;  /* 0x000012df0c006986 */ /* 0x000fe2000c10152e */
[----:B------:R-:W-:-:S13]  /*feb0*/  ISETP.GT.AND P6, PT, R0, 0x10, P3 ;  /* 0x000000100000780c */ /* 0x000fda0001fc4270 */
[----:B------:R-:W-:Y:S01]  /*fec0*/  @P6 STG.E.U16 desc[UR46][R8.64+0x20], R224 ;  /* 0x000020e008006986 */ /* 0x000fe2000c10152e */
[----:B------:R-:W-:Y:S02]  /*fed0*/  ISETP.GT.AND P6, PT, R0, 0x11, P3 ;  /* 0x000000110000780c */ /* 0x000fe40001fc4270 */
[----:B------:R-:W-:-:S11]  /*fee0*/  F2FP.F16.F32.PACK_AB R226, RZ, R226 ;  /* 0x000000e2ffe2723e */ /* 0x000fd600000000ff */
[----:B------:R-:W-:Y:S01]  /*fef0*/  @P6 STG.E.U16 desc[UR46][R8.64+0x22], R225 ;  /* 0x000022e108006986 */ /* 0x000fe2000c10152e */
[----:B------:R-:W-:Y:S01]  /*ff00*/  ISETP.GT.AND P6, PT, R0, 0x10, P2 ;  /* 0x000000100000780c */ /* 0x000fe200017c4270 */
[----:B------:R-:W-:-:S12]  /*ff10*/  FMUL R227, R227, R2 ;  /* 0x00000002e3e37220 */ /* 0x000fd80000400000 */
[----:B------:R-:W-:Y:S01]  /*ff20*/  @P6 STG.E.U16 desc[UR46][R12.64+0x20], R226 ;  /* 0x000020e20c006986 */ /* 0x000fe2000c10152e */
[----:B------:R-:W-:Y:S02]  /*ff30*/  ISETP.GT.AND P6, PT, R0, 0x11, P2 ;  /* 0x000000110000780c */ /* 0x000fe400017c4270 */
[----:B------:R-:W-:Y:S01]  /*ff40*/  F2FP.F16.F32.PACK_AB R227, RZ, R227 ;  /* 0x000000e3ffe3723e */ /* 0x000fe200000000ff */
[----:B------:R-:W-:-:S10]  /*ff50*/  FMUL R228, R228, R2 ;  /* 0x00000002e4e47220 */ /* 0x000fd40000400000 */
        /* <DEDUP_REMOVED lines=8> */
[----:B------:R0:W-:Y:S01]  /*ffe0*/  @P6 STG.E.U16 desc[UR46][R8.64+0x32], R229 ;  /* 0x000032e508006986 */ /* 0x0001e2000c10152e */
[----:B------:R-:W-:Y:S02]  /*fff0*/  ISETP.GT.AND P6, PT, R0, 0x18, P2 ;  /* 0x000000180000780c */ /* 0x000fe400017c4270 */
[----:B------:R-:W-:Y:S01]  /*10000*/  F2FP.F16.F32.PACK_AB R230, RZ, R230 ;  /* 0x000000e6ffe6723e */ /* 0x000fe200000000ff */
[----:B------:R-:W-:-:S10]  /*10010*/  FMUL R231, R231, R2 ;  /* 0x00000002e7e77220 */ /* 0x000fd40000400000 */
[----:B0-----:R-:W-:Y:S02]  /*10020*/  @P6 IMAD.MOV.U32 R8, RZ, RZ, R12 ;  /* 0x000000ffff086224 */ /* 0x001fe400078e000c */
[----:B------:R-:W-:-:S05]  /*10030*/  @P6 IMAD.MOV.U32 R9, RZ, RZ, R13 ;  /* 0x000000ffff096224 */ /* 0x000fca00078e000d */
[----:B------:R0:W-:Y:S01]  /*10040*/  @P6 STG.E.U16 desc[UR46][R8.64+0x30], R230 ;  /* 0x000030e608006986 */ /* 0x0001e2000c10152e */
[----:B------:R-:W-:Y:S02]  /*10050*/  ISETP.GT.AND P6, PT, R0, 0x19, P2 ;  /* 0x000000190000780c */ /* 0x000fe400017c4270 */
[----:B------:R-:W-:Y:S01]  /*10060*/  F2FP.F16.F32.PACK_AB R231, RZ, R231 ;  /* 0x000000e7ffe7723e */ /* 0x000fe200000000ff */
[----:B------:R-:W-:-:S10]  /*10070*/  FMUL R200, R200, R2 ;  /* 0x00000002c8c87220 */ /* 0x000fd40000400000 */
[----:B------:R1:W-:Y:S01]  /*10080*/  @P6 STG.E.U16 desc[UR46][R12.64+0x32], R231 ;  /* 0x000032e70c006986 */ /* 0x0003e2000c10152e */
        /* <DEDUP_REMOVED lines=69> */
[----:B------:R-:W-:-:S11]  /*104e0*/  F2FP.F16.F32.PACK_AB R185, RZ, R185 ;  /* 0x000000b9ffb9723e */ /* 0x000fd600000000ff */
[----:B0-----:R-:W-:Y:S01]  /*104f0*/  @P6 MOV R8, R18 ;  /* 0x0000001200086202 */ /* 0x001fe20000000f00 */
[----:B------:R-:W-:-:S05]  /*10500*/  @P6 IMAD.MOV.U32 R9, RZ, RZ, R19 ;  /* 0x000000ffff096224 */ /* 0x000fca00078e0013 */
[----:B------:R0:W-:Y:S01]  /*10510*/  @P6 STG.E.U16 desc[UR46][R8.64+0x42], R185 ;  /* 0x000042b908006986 */ /* 0x0001e2000c10152e */
[----:B-1----:R-:W-:-:S04]  /*10520*/  IADD3 R12, P6, R18, UR11, RZ ;  /* 0x0000000b120c7c10 */ /* 0x002fc8000ffde0ff */
[----:B------:R-:W-:Y:S02]  /*10530*/  IADD3.X R13, R19, UR5, RZ, P6, !PT ;  /* 0x00000005130d7c10 */ /* 0x000fe4000b7fe4ff */
[----:B------:R-:W-:Y:S01]  /*10540*/  ISETP.GT.AND P6, PT, R0, 0x20, P4 ;  /* 0x000000200000780c */ /* 0x000fe200027c4270 */
[----:B------:R-:W-:-:S05]  /*10550*/  FMUL R186, R186, R2 ;  /* 0x00000002baba7220 */ /* 0x000fca0000400000 */
[----:B------:R-:W-:-:S07]  /*10560*/  F2FP.F16.F32.PACK_AB R186, RZ, R186 ;  /* 0x000000baffba723e */ /* 0x000fce00000000ff */
[----:B------:R-:W-:Y:S01]  /*10570*/  @P6 STG.E.U16 desc[UR46][R12.64+0x40], R186 ;  /* 0x000040ba0c006986 */ /* 0x000fe2000c10152e */
[----:B------:R-:W-:Y:S01]  /*10580*/  ISETP.GT.AND P6, PT, R0, 0x21, P4 ;  /* 0x000000210000780c */ /* 0x000fe200027c4270 */
[----:B------:R-:W-:-:S05]  /*10590*/  FMUL R187, R187, R2 ;  /* 0x00000002bbbb7220 */ /* 0x000fca0000400000 */
[----:B------:R-:W-:-:S07]  /*105a0*/  F2FP.F16.F32.PACK_AB R187, RZ, R187 ;  /* 0x000000bbffbb723e */ /* 0x000fce00000000ff */
[----:B0-----:R-:W-:Y:S02]  /*105b0*/  @P6 IMAD.MOV.U32 R8, RZ, RZ, R12 ;  /* 0x000000ffff086224 */ /* 0x001fe400078e000c */
[----:B------:R-:W-:-:S05]  /*105c0*/  @P6 IMAD.MOV.U32 R9, RZ, RZ, R13 ;  /* 0x000000ffff096224 */ /* 0x000fca00078e000d */
[----:B------:R0:W-:Y:S01]  /*105d0*/  @P6 STG.E.U16 desc[UR46][R8.64+0x42], R187 ;  /* 0x000042bb08006986 */ /* 0x0001e2000c10152e */
[----:B------:R-:W-:Y:S01]  /*105e0*/  ISETP.GT.AND P6, PT, R0, 0x28, P1 ;  /* 0x000000280000780c */ /* 0x000fe20000fc4270 */
[----:B------:R-:W-:-:S05]  /*105f0*/  FMUL R188, R188, R2 ;  /* 0x00000002bcbc7220 */ /* 0x000fca0000400000 */
[----:B------:R-:W-:-:S07]  /*10600*/  F2FP.F16.F32.PACK_AB R188, RZ, R188 ;  /* 0x000000bcffbc723e */ /* 0x000fce00000000ff */
[----:B0-----:R-:W-:Y:S01]  /*10610*/  @P6 IMAD.MOV.U32 R8, RZ, RZ, R18 ;  /* 0x000000ffff086224 */ /* 0x001fe200078e0012 */
[----:B------:R-:W-:-:S05]  /*10620*/  @P6 MOV R9, R19 ;  /* 0x0000001300096202 */ /* 0x000fca0000000f00 */
[----:B------:R0:W-:Y:S01]  /*10630*/  @P6 STG.E.U16 desc[UR46][R8.64+0x50], R188 ;  /* 0x000050bc08006986 */ /* 0x0001e2000c10152e */
        /* <DEDUP_REMOVED lines=15> */
[----:B0-----:R-:W-:Y:S01]  /*10730*/  @P6 MOV R8, R12 ;  /* 0x0000000c00086202 */ /* 0x001fe20000000f00 */
        /* <DEDUP_REMOVED lines=36> */
[----:B------:R-:W-:Y:S02]  /*10980*/  @P6 IMAD.MOV.U32 R9, RZ, RZ, R19 ;  /* 0x000000ffff096224 */ /* 0x000fe400078e0013 */
[----:B------:R-:W-:-:S03]  /*10990*/  FMUL R198, R198, R2 ;  /* 0x00000002c6c67220 */ /* 0x000fc60000400000 */
        /* <DEDUP_REMOVED lines=9> */
[----:B0-----:R-:W-:-:S04]  /*10a30*/  IADD3 R8, P6, R18, UR13, RZ ;  /* 0x0000000d12087c10 */ /* 0x001fc8000ffde0ff */
[----:B------:R-:W-:Y:S02]  /*10a40*/  IADD3.X R9, R19, UR12, RZ, P6, !PT ;  /* 0x0000000c13097c10 */ /* 0x000fe4000b7fe4ff */
        /* <DEDUP_REMOVED lines=8> */
[----:B------:R-:W-:-:S04]  /*10ad0*/  IADD3 R14, P6, R8, UR11, RZ ;  /* 0x0000000b080e7c10 */ /* 0x000fc8000ffde0ff */
[----:B------:R-:W-:Y:S02]  /*10ae0*/  IADD3.X R15, R9, UR5, RZ, P6, !PT ;  /* 0x00000005090f7c10 */ /* 0x000fe4000b7fe4ff */
        /* <DEDUP_REMOVED lines=122> */
[----:B0-----:R-:W-:Y:S01]  /*11290*/  @P6 IMAD.MOV.U32 R14, RZ, RZ, R18 ;  /* 0x000000ffff0e6224 */ /* 0x001fe200078e0012 */
[----:B------:R-:W-:-:S05]  /*112a0*/  @P6 MOV R15, R19 ;  /* 0x00000013000f6202 */ /* 0x000fca0000000f00 */
        /* <DEDUP_REMOVED lines=18> */
[----:B0-----:R-:W-:Y:S02]  /*113d0*/  @P6 IMAD.MOV.U32 R14, RZ, RZ, R18 ;  /* 0x000000ffff0e6224 */ /* 0x001fe400078e0012 */
[----:B------:R-:W-:-:S05]  /*113e0*/  @P6 IMAD.MOV.U32 R15, RZ, RZ, R19 ;  /* 0x000000ffff0f6224 */ /* 0x000fca00078e0013 */
[----:B------:R0:W-:Y:S01]  /*113f0*/  @P6 STG.E.U16 desc[UR46][R14.64+0x90], R140 ;  /* 0x0000908c0e006986 */ /* 0x0001e2000c10152e */
[----:B------:R-:W-:Y:S01]  /*11400*/  ISETP.GT.AND P6, PT, R0, 0x49, P1 ;  /* 0x000000490000780c */ /* 0x000fe20000fc4270 */
[----:B------:R-:W-:-:S05]  /*11410*/  FMUL R141, R141, R2 ;  /* 0x000000028d8d7220 */ /* 0x000fca0000400000 */
[----:B------:R-:W-:-:S07]  /*11420*/  F2FP.F16.F32.PACK_AB R141, RZ, R141 ;  /* 0x0000008dff8d723e */ /* 0x000fce00000000ff */
[----:B0-----:R-:W-:Y:S01]  /*11430*/  @P6 MOV R14, R18 ;  /* 0x00000012000e6202 */ /* 0x001fe20000000f00 */
        /* <DEDUP_REMOVED lines=19> */
[----:B0-----:R-:W-:Y:S01]  /*11570*/  @P6 IMAD.MOV.U32 R14, RZ, RZ, R18 ;  /* 0x000000ffff0e6224 */ /* 0x001fe200078e0012 */
[----:B------:R-:W-:Y:S01]  /*11580*/  @P6 MOV R15, R19 ;  /* 0x00000013000f6202 */ /* 0x000fe20000000f00 */
[----:B------:R-:W-:-:S04]  /*11590*/  FMUL R146, R146, R2 ;  /* 0x0000000292927220 */ /* 0x000fc80000400000 */
        /* <DEDUP_REMOVED lines=349> */
[C---:B------:R-:W-:Y:S02]  /*12b70*/  ISETP.GT.AND P6, PT, R0.reuse, 0x98, P0 ;  /* 0x000000980000780c */ /* 0x040fe400007c4270 */
[----:B------:R-:W-:Y:S02]  /*12b80*/  F2FP.F16.F32.PACK_AB R68, RZ, R68 ;  /* 0x00000044ff44723e */ /* 0x000fe400000000ff */
[----:B------:R-:W-:Y:S01]  /*12b90*/  ISETP.GT.AND P0, PT, R0, 0x99, P0 ;  /* 0x000000990000780c */ /* 0x000fe20000704270 */
[-C--:B------:R-:W-:Y:S01]  /*12ba0*/  FMUL R69, R69, R2.reuse ;  /* 0x0000000245457220 */ /* 0x080fe20000400000 */
[----:B------:R-:W-:-:S07]  /*12bb0*/  FMUL R70, R70, R2 ;  /* 0x0000000246467220 */ /* 0x000fce0000400000 */
[----:B------:R-:W-:Y:S01]  /*12bc0*/  @P6 STG.E.U16 desc[UR46][R4.64+0x130], R68 ;  /* 0x0001304404006986 */ /* 0x000fe2000c10152e */
[C---:B------:R-:W-:Y:S02]  /*12bd0*/  ISETP.GT.AND P6, PT, R0.reuse, 0x98, P5 ;  /* 0x000000980000780c */ /* 0x040fe40002fc4270 */
[----:B------:R-:W-:Y:S02]  /*12be0*/  F2FP.F16.F32.PACK_AB R69, RZ, R69 ;  /* 0x00000045ff45723e */ /* 0x000fe400000000ff */
[----:B------:R-:W-:Y:S02]  /*12bf0*/  F2FP.F16.F32.PACK_AB R70, RZ, R70 ;  /* 0x00000046ff46723e */ /* 0x000fe400000000ff */
[----:B------:R-:W-:Y:S01]  /*12c00*/  ISETP.GT.AND P5, PT, R0, 0x99, P5 ;  /* 0x000000990000780c */ /* 0x000fe20002fa4270 */
[----:B------:R0:W-:Y:S01]  /*12c10*/  @P0 STG.E.U16 desc[UR46][R4.64+0x132], R69 ;  /* 0x0001324504000986 */ /* 0x0001e2000c10152e */
[----:B------:R-:W-:-:S05]  /*12c20*/  FMUL R71, R71, R2 ;  /* 0x0000000247477220 */ /* 0x000fca0000400000 */
[----:B------:R-:W-:Y:S01]  /*12c30*/  @P6 STG.E.U16 desc[UR46][R6.64+0x130], R70 ;  /* 0x0001304606006986 */ /* 0x000fe2000c10152e */
[C---:B------:R-:W-:Y:S02]  /*12c40*/  ISETP.GT.AND P6, PT, R0.reuse, 0x80, P1 ;  /* 0x000000800000780c */ /* 0x040fe40000fc4270 */
[----:B------:R-:W-:Y:S02]  /*12c50*/  F2FP.F16.F32.PACK_AB R71, RZ, R71 ;  /* 0x00000047ff47723e */ /* 0x000fe400000000ff */
[----:B------:R-:W-:Y:S01]  /*12c60*/  ISETP.GT.AND P0, PT, R0, 0x81, P1 ;  /* 0x000000810000780c */ /* 0x000fe20000f04270 */
[-C--:B------:R-:W-:Y:S02]  /*12c70*/  FMUL R40, R40, R2.reuse ;  /* 0x0000000228287220 */ /* 0x080fe40000400000 */
[----:B------:R-:W-:Y:S01]  /*12c80*/  @P5 STG.E.U16 desc[UR46][R6.64+0x132], R71 ;  /* 0x0001324706005986 */ /* 0x000fe2000c10152e */
[----:B------:R-:W-:Y:S01]  /*12c90*/  ISETP.GT.AND P5, PT, R0, 0x80, P4 ;  /* 0x000000800000780c */ /* 0x000fe200027a4270 */
[----:B------:R-:W-:Y:S01]  /*12ca0*/  FMUL R41, R41, R2 ;  /* 0x0000000229297220 */ /* 0x000fe20000400000 */
[----:B------:R-:W-:-:S03]  /*12cb0*/  F2FP.F16.F32.PACK_AB R40, RZ, R40 ;  /* 0x00000028ff28723e */ /* 0x000fc600000000ff */
[----:B0-----:R-:W-:Y:S02]  /*12cc0*/  @P6 IMAD.MOV.U32 R4, RZ, RZ, R18 ;  /* 0x000000ffff046224 */ /* 0x001fe400078e0012 */
[----:B------:R-:W-:Y:S01]  /*12cd0*/  @P6 IMAD.MOV.U32 R5, RZ, RZ, R19 ;  /* 0x000000ffff056224 */ /* 0x000fe200078e0013 */
[----:B------:R-:W-:Y:S01]  /*12ce0*/  F2FP.F16.F32.PACK_AB R41, RZ, R41 ;  /* 0x00000029ff29723e */ /* 0x000fe200000000ff */
[----:B------:R-:W-:-:S03]  /*12cf0*/  FMUL R42, R42, R2 ;  /* 0x000000022a2a7220 */ /* 0x000fc60000400000 */
[----:B------:R0:W-:Y:S01]  /*12d00*/  @P6 STG.E.U16 desc[UR46][R4.64+0x100], R40 ;  /* 0x0001002804006986 */ /* 0x0001e2000c10152e */
[----:B------:R-:W-:Y:S02]  /*12d10*/  ISETP.GT.AND P6, PT, R0, 0x81, P4 ;  /* 0x000000810000780c */ /* 0x000fe400027c4270 */
[----:B------:R-:W-:Y:S01]  /*12d20*/  F2FP.F16.F32.PACK_AB R42, RZ, R42 ;  /* 0x0000002aff2a723e */ /* 0x000fe200000000ff */
[----:B------:R-:W-:Y:S01]  /*12d30*/  FMUL R43, R43, R2 ;  /* 0x000000022b2b7220 */ /* 0x000fe20000400000 */
[----:B0-----:R-:W-:Y:S02]  /*12d40*/  @P0 IMAD.MOV.U32 R4, RZ, RZ, R18 ;  /* 0x000000ffff040224 */ /* 0x001fe400078e0012 */
[----:B------:R-:W-:-:S05]  /*12d50*/  @P0 IMAD.MOV.U32 R5, RZ, RZ, R19 ;  /* 0x000000ffff050224 */ /* 0x000fca00078e0013 */
[----:B------:R0:W-:Y:S01]  /*12d60*/  @P0 STG.E.U16 desc[UR46][R4.64+0x102], R41 ;  /* 0x0001022904000986 */ /* 0x0001e2000c10152e */
[----:B------:R-:W-:Y:S01]  /*12d70*/  ISETP.GT.AND P0, PT, R0, 0x88, P1 ;  /* 0x000000880000780c */ /* 0x000fe20000f04270 */
[----:B------:R-:W-:Y:S01]  /*12d80*/  FMUL R44, R44, R2 ;  /* 0x000000022c2c7220 */ /* 0x000fe20000400000 */
[----:B------:R-:W-:Y:S02]  /*12d90*/  F2FP.F16.F32.PACK_AB R43, RZ, R43 ;  /* 0x0000002bff2b723e */ /* 0x000fe400000000ff */
[----:B0-----:R-:W-:Y:S01]  /*12da0*/  @P5 MOV R4, R12 ;  /* 0x0000000c00045202 */ /* 0x001fe20000000f00 */
[----:B------:R-:W-:-:S05]  /*12db0*/  @P5 IMAD.MOV.U32 R5, RZ, RZ, R13 ;  /* 0x000000ffff055224 */ /* 0x000fca00078e000d */
[----:B------:R0:W-:Y:S01]  /*12dc0*/  @P5 STG.E.U16 desc[UR46][R4.64+0x100], R42 ;  /* 0x0001002a04005986 */ /* 0x0001e2000c10152e */
[----:B------:R-:W-:Y:S01]  /*12dd0*/  ISETP.GT.AND P5, PT, R0, 0x89, P1 ;  /* 0x000000890000780c */ /* 0x000fe20000fa4270 */
[----:B------:R-:W-:Y:S01]  /*12de0*/  FMUL R45, R45, R2 ;  /* 0x000000022d2d7220 */ /* 0x000fe20000400000 */
[----:B------:R-:W-:Y:S01]  /*12df0*/  F2FP.F16.F32.PACK_AB R44, RZ, R44 ;  /* 0x0000002cff2c723e */ /* 0x000fe200000000ff */
[----:B0-----:R-:W-:Y:S02]  /*12e00*/  @P6 IMAD.MOV.U32 R4, RZ, RZ, R12 ;  /* 0x000000ffff046224 */ /* 0x001fe400078e000c */
[----:B------:R-:W-:-:S05]  /*12e10*/  @P6 IMAD.MOV.U32 R5, RZ, RZ, R13 ;  /* 0x000000ffff056224 */ /* 0x000fca00078e000d */
[----:B------:R0:W-:Y:S01]  /*12e20*/  @P6 STG.E.U16 desc[UR46][R4.64+0x102], R43 ;  /* 0x0001022b04006986 */ /* 0x0001e2000c10152e */
[----:B------:R-:W-:Y:S01]  /*12e30*/  F2FP.F16.F32.PACK_AB R45, RZ, R45 ;  /* 0x0000002dff2d723e */ /* 0x000fe200000000ff */
[----:B0-----:R-:W-:Y:S01]  /*12e40*/  @P0 IMAD.MOV.U32 R4, RZ, RZ, R18 ;  /* 0x000000ffff040224 */ /* 0x001fe200078e0012 */
[----:B------:R-:W-:-:S05]  /*12e50*/  @P0 MOV R5, R19 ;  /* 0x0000001300050202 */ /* 0x000fca0000000f00 */
[----:B------:R0:W-:Y:S01]  /*12e60*/  @P0 STG.E.U16 desc[UR46][R4.64+0x110], R44 ;  /* 0x0001102c04000986 */ /* 0x0001e2000c10152e */
[----:B------:R-:W-:Y:S01]  /*12e70*/  ISETP.GT.AND P0, PT, R0, 0x88, P4 ;  /* 0x000000880000780c */ /* 0x000fe20002704270 */
[----:B------:R-:W-:Y:S01]  /*12e80*/  FMUL R46, R46, R2 ;  /* 0x000000022e2e7220 */ /* 0x000fe20000400000 */
[----:B0-----:R-:W-:Y:S02]  /*12e90*/  @P5 IMAD.MOV.U32 R4, RZ, RZ, R18 ;  /* 0x000000ffff045224 */ /* 0x001fe400078e0012 */
[----:B------:R-:W-:-:S05]  /*12ea0*/  @P5 IMAD.MOV.U32 R5, RZ, RZ, R19 ;  /* 0x000000ffff055224 */ /* 0x000fca00078e0013 */
[----:B------:R0:W-:Y:S01]  /*12eb0*/  @P5 STG.E.U16 desc[UR46][R4.64+0x112], R45 ;  /* 0x0001122d04005986 */ /* 0x0001e2000c10152e */
[C---:B------:R-:W-:Y:S01]  /*12ec0*/  ISETP.GT.AND P5, PT, R0.reuse, 0x89, P4 ;  /* 0x000000890000780c */ /* 0x040fe200027a4270 */
[----:B------:R-:W-:Y:S01]  /*12ed0*/  FMUL R47, R47, R2 ;  /* 0x000000022f2f7220 */ /* 0x000fe20000400000 */
[----:B------:R-:W-:Y:S02]  /*12ee0*/  F2FP.F16.F32.PACK_AB R46, RZ, R46 ;  /* 0x0000002eff2e723e */ /* 0x000fe400000000ff */
[----:B------:R-:W-:Y:S01]  /*12ef0*/  ISETP.GT.AND P6, PT, R0, 0x90, P1 ;  /* 0x000000900000780c */ /* 0x000fe20000fc4270 */
[----:B0-----:R-:W-:Y:S02]  /*12f00*/  @P0 IMAD.MOV.U32 R4, RZ, RZ, R12 ;  /* 0x000000ffff040224 */ /* 0x001fe400078e000c */
[----:B------:R-:W-:Y:S01]  /*12f10*/  @P0 IMAD.MOV.U32 R5, RZ, RZ, R13 ;  /* 0x000000ffff050224 */ /* 0x000fe200078e000d */
[----:B------:R-:W-:Y:S01]  /*12f20*/  F2FP.F16.F32.PACK_AB R47, RZ, R47 ;  /* 0x0000002fff2f723e */ /* 0x000fe200000000ff */
[----:B------:R-:W-:-:S03]  /*12f30*/  FMUL R48, R48, R2 ;  /* 0x0000000230307220 */ /* 0x000fc60000400000 */
[----:B------:R0:W-:Y:S02]  /*12f40*/  @P0 STG.E.U16 desc[UR46][R4.64+0x110], R46 ;  /* 0x0001102e04000986 */ /* 0x0001e4000c10152e */
[----:B------:R-:W-:Y:S02]  /*12f50*/  F2FP.F16.F32.PACK_AB R48, RZ, R48 ;  /* 0x00000030ff30723e */ /* 0x000fe400000000ff */
[----:B0-----:R-:W-:Y:S01]  /*12f60*/  @P5 MOV R4, R12 ;  /* 0x0000000c00045202 */ /* 0x001fe20000000f00 */
[----:B------:R-:W-:-:S05]  /*12f70*/  @P5 IMAD.MOV.U32 R5, RZ, RZ, R13 ;  /* 0x000000ffff055224 */ /* 0x000fca00078e000d */
[----:B------:R0:W-:Y:S01]  /*12f80*/  @P5 STG.E.U16 desc[UR46][R4.64+0x112], R47 ;  /* 0x0001122f04005986 */ /* 0x0001e2000c10152e */
[----:B------:R-:W-:Y:S01]  /*12f90*/  ISETP.GT.AND P5, PT, R0, 0x91, P1 ;  /* 0x000000910000780c */ /* 0x000fe20000fa4270 */
[----:B------:R-:W-:Y:S01]  /*12fa0*/  FMUL R49, R49, R2 ;  /* 0x0000000231317220 */ /* 0x000fe20000400000 */
[----:B0-----:R-:W-:Y:S02]  /*12fb0*/  @P6 IMAD.MOV.U32 R4, RZ, RZ, R18 ;  /* 0x000000ffff046224 */ /* 0x001fe400078e0012 */
[----:B------:R-:W-:-:S05]  /*12fc0*/  @P6 IMAD.MOV.U32 R5, RZ, RZ, R19 ;  /* 0x000000ffff056224 */ /* 0x000fca00078e0013 */
[----:B------:R0:W-:Y:S01]  /*12fd0*/  @P6 STG.E.U16 desc[UR46][R4.64+0x120], R48 ;  /* 0x0001203004006986 */ /* 0x0001e2000c10152e */
[----:B------:R-:W-:Y:S02]  /*12fe0*/  ISETP.GT.AND P6, PT, R0, 0x90, P4 ;  /* 0x000000900000780c */ /* 0x000fe400027c4270 */
[----:B------:R-:W-:Y:S01]  /*12ff0*/  F2FP.F16.F32.PACK_AB R49, RZ, R49 ;  /* 0x00000031ff31723e */ /* 0x000fe200000000ff */
[----:B------:R-:W-:Y:S01]  /*13000*/  FMUL R50, R50, R2 ;  /* 0x0000000232327220 */ /* 0x000fe20000400000 */
[----:B------:R-:W-:Y:S01]  /*13010*/  ISETP.GT.AND P0, PT, R0, 0x98, P1 ;  /* 0x000000980000780c */ /* 0x000fe20000f04270 */
[----:B0-----:R-:W-:Y:S01]  /*13020*/  @P5 IMAD.MOV.U32 R4, RZ, RZ, R18 ;  /* 0x000000ffff045224 */ /* 0x001fe200078e0012 */
[----:B------:R-:W-:Y:S02]  /*13030*/  @P5 MOV R5, R19 ;  /* 0x0000001300055202 */ /* 0x000fe40000000f00 */
[----:B------:R-:W-:-:S03]  /*13040*/  F2FP.F16.F32.PACK_AB R50, RZ, R50 ;  /* 0x00000032ff32723e */ /* 0x000fc600000000ff */
[----:B------:R0:W-:Y:S01]  /*13050*/  @P5 STG.E.U16 desc[UR46][R4.64+0x122], R49 ;  /* 0x0001223104005986 */ /* 0x0001e2000c10152e */
[C---:B------:R-:W-:Y:S01]  /*13060*/  ISETP.GT.AND P5, PT, R0.reuse, 0x91, P4 ;  /* 0x000000910000780c */ /* 0x040fe200027a4270 */
[-C--:B------:R-:W-:Y:S01]  /*13070*/  FMUL R51, R51, R2.reuse ;  /* 0x0000000233337220 */ /* 0x080fe20000400000 */
[----:B------:R-:W-:Y:S01]  /*13080*/  ISETP.GT.AND P1, PT, R0, 0x99, P1 ;  /* 0x000000990000780c */ /* 0x000fe20000f24270 */
[-C--:B------:R-:W-:Y:S01]  /*13090*/  FMUL R52, R52, R2.reuse ;  /* 0x0000000234347220 */ /* 0x080fe20000400000 */
[----:B0-----:R-:W-:Y:S02]  /*130a0*/  @P6 IMAD.MOV.U32 R4, RZ, RZ, R12 ;  /* 0x000000ffff046224 */ /* 0x001fe400078e000c */
[----:B------:R-:W-:Y:S02]  /*130b0*/  @P6 IMAD.MOV.U32 R5, RZ, RZ, R13 ;  /* 0x000000ffff056224 */ /* 0x000fe400078e000d */
[----:B------:R-:W-:-:S03]  /*130c0*/  FMUL R53, R53, R2 ;  /* 0x0000000235357220 */ /* 0x000fc60000400000 */
[----:B------:R0:W-:Y:S01]  /*130d0*/  @P6 STG.E.U16 desc[UR46][R4.64+0x120], R50 ;  /* 0x0001203204006986 */ /* 0x0001e2000c10152e */
[C---:B------:R-:W-:Y:S01]  /*130e0*/  ISETP.GT.AND P6, PT, R0.reuse, 0x98, P4 ;  /* 0x000000980000780c */ /* 0x040fe200027c4270 */
[----:B------:R-:W-:Y:S01]  /*130f0*/  @P0 IMAD.MOV.U32 R6, RZ, RZ, R18 ;  /* 0x000000ffff060224 */ /* 0x000fe200078e0012 */
[----:B------:R-:W-:Y:S01]  /*13100*/  F2FP.F16.F32.PACK_AB R51, RZ, R51 ;  /* 0x00000033ff33723e */ /* 0x000fe200000000ff */
[----:B------:R-:W-:Y:S01]  /*13110*/  @P0 IMAD.MOV.U32 R7, RZ, RZ, R19 ;  /* 0x000000ffff070224 */ /* 0x000fe200078e0013 */
[----:B------:R-:W-:Y:S01]  /*13120*/  ISETP.GT.AND P4, PT, R0, 0x99, P4 ;  /* 0x000000990000780c */ /* 0x000fe20002784270 */
[----:B------:R-:W-:Y:S01]  /*13130*/  FMUL R54, R54, R2 ;  /* 0x0000000236367220 */ /* 0x000fe20000400000 */
[----:B------:R-:W-:Y:S01]  /*13140*/  F2FP.F16.F32.PACK_AB R52, RZ, R52 ;  /* 0x00000034ff34723e */ /* 0x000fe200000000ff */
[----:B------:R-:W-:Y:S01]  /*13150*/  FMUL R55, R55, R2 ;  /* 0x0000000237377220 */ /* 0x000fe20000400000 */
[----:B------:R-:W-:Y:S02]  /*13160*/  F2FP.F16.F32.PACK_AB R53, RZ, R53 ;  /* 0x00000035ff35723e */ /* 0x000fe400000000ff */
[----:B0-----:R-:W-:Y:S01]  /*13170*/  @P5 MOV R4, R12 ;  /* 0x0000000c00045202 */ /* 0x001fe20000000f00 */
[----:B------:R-:W-:Y:S01]  /*13180*/  @P5 IMAD.MOV.U32 R5, RZ, RZ, R13 ;  /* 0x000000ffff055224 */ /* 0x000fe200078e000d */
[----:B------:R-:W-:-:S04]  /*13190*/  F2FP.F16.F32.PACK_AB R54, RZ, R54 ;  /* 0x00000036ff36723e */ /* 0x000fc800000000ff */
[----:B------:R0:W-:Y:S01]  /*131a0*/  @P5 STG.E.U16 desc[UR46][R4.64+0x122], R51 ;  /* 0x0001223304005986 */ /* 0x0001e2000c10152e */
[----:B------:R-:W-:-:S03]  /*131b0*/  F2FP.F16.F32.PACK_AB R55, RZ, R55 ;  /* 0x00000037ff37723e */ /* 0x000fc600000000ff */
[----:B------:R-:W-:Y:S04]  /*131c0*/  @P0 STG.E.U16 desc[UR46][R6.64+0x130], R52 ;  /* 0x0001303406000986 */ /* 0x000fe8000c10152e */
[----:B------:R-:W-:Y:S01]  /*131d0*/  @P1 STG.E.U16 desc[UR46][R18.64+0x132], R53 ;  /* 0x0001323512001986 */ /* 0x000fe2000c10152e */
[C---:B------:R-:W-:Y:S01]  /*131e0*/  ISETP.GT.AND P1, PT, R0.reuse, 0x80, P2 ;  /* 0x000000800000780c */ /* 0x040fe20001724270 */
[----:B0-----:R-:W-:Y:S02]  /*131f0*/  @P6 IMAD.MOV.U32 R4, RZ, RZ, R12 ;  /* 0x000000ffff046224 */ /* 0x001fe400078e000c */
[----:B------:R-:W-:Y:S01]  /*13200*/  @P6 IMAD.MOV.U32 R5, RZ, RZ, R13 ;  /* 0x000000ffff056224 */ /* 0x000fe200078e000d */
[C---:B------:R-:W-:Y:S02]  /*13210*/  ISETP.GT.AND P0, PT, R0.reuse, 0x80, P3 ;  /* 0x000000800000780c */ /* 0x040fe40001f04270 */
[----:B------:R-:W-:-:S02]  /*13220*/  ISETP.GT.AND P5, PT, R0, 0x81, P3 ;  /* 0x000000810000780c */ /* 0x000fc40001fa4270 */
[----:B------:R0:W-:Y:S01]  /*13230*/  @P6 STG.E.U16 desc[UR46][R4.64+0x130], R54 ;  /* 0x0001303604006986 */ /* 0x0001e2000c10152e */
[-C--:B------:R-:W-:Y:S01]  /*13240*/  FMUL R24, R24, R2.reuse ;  /* 0x0000000218187220 */ /* 0x080fe20000400000 */
[-C--:B------:R-:W-:Y:S02]  /*13250*/  FMUL R25, R25, R2.reuse ;  /* 0x0000000219197220 */ /* 0x080fe40000400000 */
[----:B------:R-:W-:Y:S01]  /*13260*/  @P4 STG.E.U16 desc[UR46][R12.64+0x132], R55 ;  /* 0x000132370c004986 */ /* 0x000fe2000c10152e */
[----:B------:R-:W-:Y:S01]  /*13270*/  ISETP.GT.AND P4, PT, R0, 0x81, P2 ;  /* 0x000000810000780c */ /* 0x000fe20001784270 */
[----:B------:R-:W-:Y:S01]  /*13280*/  FMUL R26, R26, R2 ;  /* 0x000000021a1a7220 */ /* 0x000fe20000400000 */
[----:B------:R-:W-:Y:S02]  /*13290*/  F2FP.F16.F32.PACK_AB R24, RZ, R24 ;  /* 0x00000018ff18723e */ /* 0x000fe400000000ff */
[----:B------:R-:W-:Y:S01]  /*132a0*/  F2FP.F16.F32.PACK_AB R25, RZ, R25 ;  /* 0x00000019ff19723e */ /* 0x000fe200000000ff */
[----:B------:R-:W-:Y:S01]  /*132b0*/  FMUL R27, R27, R2 ;  /* 0x000000021b1b7220 */ /* 0x000fe20000400000 */
[----:B------:R-:W-:Y:S01]  /*132c0*/  F2FP.F16.F32.PACK_AB R26, RZ, R26 ;  /* 0x0000001aff1a723e */ /* 0x000fe200000000ff */
[----:B0-----:R-:W-:Y:S01]  /*132d0*/  @P1 IMAD.MOV.U32 R4, RZ, RZ, R10 ;  /* 0x000000ffff041224 */ /* 0x001fe200078e000a */
[----:B------:R-:W-:-:S02]  /*132e0*/  @P1 MOV R5, R11 ;  /* 0x0000000b00051202 */ /* 0x000fc40000000f00 */
[C---:B------:R-:W-:Y:S01]  /*132f0*/  ISETP.GT.AND P6, PT, R0.reuse, 0x88, P2 ;  /* 0x000000880000780c */ /* 0x040fe200017c4270 */
[----:B------:R-:W-:Y:S01]  /*13300*/  @P0 STG.E.U16 desc[UR46][R8.64+0x100], R24 ;  /* 0x0001001808000986 */ /* 0x000fe2000c10152e */
[----:B------:R-:W-:-:S03]  /*13310*/  ISETP.GT.AND P0, PT, R0, 0x88, P3 ;  /* 0x000000880000780c */ /* 0x000fc60001f04270 */
[----:B------:R-:W-:Y:S01]  /*13320*/  @P5 STG.E.U16 desc[UR46][R8.64+0x102], R25 ;  /* 0x0001021908005986 */ /* 0x000fe2000c10152e */
[----:B------:R-:W-:Y:S01]  /*13330*/  ISETP.GT.AND P5, PT, R0, 0x89, P3 ;  /* 0x000000890000780c */ /* 0x000fe20001fa4270 */
[-C--:B------:R-:W-:Y:S01]  /*13340*/  FMUL R28, R28, R2.reuse ;  /* 0x000000021c1c7220 */ /* 0x080fe20000400000 */
[----:B------:R-:W-:Y:S01]  /*13350*/  F2FP.F16.F32.PACK_AB R27, RZ, R27 ;  /* 0x0000001bff1b723e */ /* 0x000fe200000000ff */
[----:B------:R0:W-:Y:S01]  /*13360*/  @P1 STG.E.U16 desc[UR46][R4.64+0x100], R26 ;  /* 0x0001001a04001986 */ /* 0x0001e2000c10152e */
[----:B------:R-:W-:Y:S01]  /*13370*/  ISETP.GT.AND P1, PT, R0, 0x89, P2 ;  /* 0x000000890000780c */ /* 0x000fe20001724270 */
[-C--:B------:R-:W-:Y:S01]  /*13380*/  FMUL R29, R29, R2.reuse ;  /* 0x000000021d1d7220 */ /* 0x080fe20000400000 */
[----:B------:R-:W-:Y:S01]  /*13390*/  FMUL R30, R30, R2 ;  /* 0x000000021e1e7220 */ /* 0x000fe20000400000 */
[----:B------:R-:W-:Y:S01]  /*133a0*/  F2FP.F16.F32.PACK_AB R28, RZ, R28 ;  /* 0x0000001cff1c723e */ /* 0x000fe200000000ff */
[----:B0-----:R-:W-:Y:S02]  /*133b0*/  @P4 IMAD.MOV.U32 R4, RZ, RZ, R10 ;  /* 0x000000ffff044224 */ /* 0x001fe400078e000a */
[----:B------:R-:W-:Y:S01]  /*133c0*/  @P4 IMAD.MOV.U32 R5, RZ, RZ, R11 ;  /* 0x000000ffff054224 */ /* 0x000fe200078e000b */
[----:B------:R-:W-:Y:S01]  /*133d0*/  F2FP.F16.F32.PACK_AB R29, RZ, R29 ;  /* 0x0000001dff1d723e */ /* 0x000fe200000000ff */
[----:B------:R-:W-:Y:S01]  /*133e0*/  FMUL R31, R31, R2 ;  /* 0x000000021f1f7220 */ /* 0x000fe20000400000 */
[----:B------:R-:W-:-:S02]  /*133f0*/  F2FP.F16.F32.PACK_AB R30, RZ, R30 ;  /* 0x0000001eff1e723e */ /* 0x000fc400000000ff */
[----:B------:R0:W-:Y:S01]  /*13400*/  @P4 STG.E.U16 desc[UR46][R4.64+0x102], R27 ;  /* 0x0001021b04004986 */ /* 0x0001e2000c10152e */
[----:B------:R-:W-:Y:S01]  /*13410*/  ISETP.GT.AND P4, PT, R0, 0x90, P3 ;  /* 0x000000900000780c */ /* 0x000fe20001f84270 */
[----:B------:R-:W-:Y:S02]  /*13420*/  FMUL R32, R32, R2 ;  /* 0x0000000220207220 */ /* 0x000fe40000400000 */
[----:B------:R-:W-:Y:S01]  /*13430*/  @P0 STG.E.U16 desc[UR46][R8.64+0x110], R28 ;  /* 0x0001101c08000986 */ /* 0x000fe2000c10152e */
[----:B------:R-:W-:-:S03]  /*13440*/  F2FP.F16.F32.PACK_AB R31, RZ, R31 ;  /* 0x0000001fff1f723e */ /* 0x000fc600000000ff */
[----:B------:R-:W-:Y:S01]  /*13450*/  @P5 STG.E.U16 desc[UR46][R8.64+0x112], R29 ;  /* 0x0001121d08005986 */ /* 0x000fe2000c10152e */
[----:B0-----:R-:W-:Y:S02]  /*13460*/  @P6 IMAD.MOV.U32 R4, RZ, RZ, R10 ;  /* 0x000000ffff046224 */ /* 0x001fe400078e000a */
[--C-:B------:R-:W-:Y:S01]  /*13470*/  @P6 IMAD.MOV.U32 R5, RZ, RZ, R11.reuse ;  /* 0x000000ffff056224 */ /* 0x100fe200078e000b */
[----:B------:R-:W-:Y:S02]  /*13480*/  F2FP.F16.F32.PACK_AB R32, RZ, R32 ;  /* 0x00000020ff20723e */ /* 0x000fe400000000ff */
[C---:B------:R-:W-:Y:S02]  /*13490*/  ISETP.GT.AND P5, PT, R0.reuse, 0x90, P2 ;  /* 0x000000900000780c */ /* 0x040fe400017a4270 */
[----:B------:R0:W-:Y:S01]  /*134a0*/  @P6 STG.E.U16 desc[UR46][R4.64+0x110], R30 ;  /* 0x0001101e04006986 */ /* 0x0001e2000c10152e */
[----:B------:R-:W-:Y:S01]  /*134b0*/  ISETP.GT.AND P0, PT, R0, 0x91, P3 ;  /* 0x000000910000780c */ /* 0x000fe20001f04270 */
[-C--:B------:R-:W-:Y:S01]  /*134c0*/  FMUL R33, R33, R2.reuse ;  /* 0x0000000221217220 */ /* 0x080fe20000400000 */
[----:B------:R-:W-:Y:S01]  /*134d0*/  FMUL R34, R34, R2 ;  /* 0x0000000222227220 */ /* 0x000fe20000400000 */
[----:B0-----:R-:W-:Y:S01]  /*134e0*/  @P1 MOV R4, R10 ;  /* 0x0000000a00041202 */ /* 0x001fe20000000f00 */
[----:B------:R-:W-:-:S05]  /*134f0*/  @P1 IMAD.MOV.U32 R5, RZ, RZ, R11 ;  /* 0x000000ffff051224 */ /* 0x000fca00078e000b */
[----:B------:R0:W-:Y:S04]  /*13500*/  @P1 STG.E.U16 desc[UR46][R4.64+0x112], R31 ;  /* 0x0001121f04001986 */ /* 0x0001e8000c10152e */
[----:B------:R-:W-:Y:S01]  /*13510*/  @P4 STG.E.U16 desc[UR46][R8.64+0x120], R32 ;  /* 0x0001202008004986 */ /* 0x000fe2000c10152e */
[C---:B------:R-:W-:Y:S02]  /*13520*/  ISETP.GT.AND P4, PT, R0.reuse, 0x91, P2 ;  /* 0x000000910000780c */ /* 0x040fe40001784270 */
[----:B------:R-:W-:Y:S02]  /*13530*/  F2FP.F16.F32.PACK_AB R33, RZ, R33 ;  /* 0x00000021ff21723e */ /* 0x000fe400000000ff */
[----:B------:R-:W-:Y:S01]  /*13540*/  ISETP.GT.AND P6, PT, R0, 0x98, P2 ;  /* 0x000000980000780c */ /* 0x000fe200017c4270 */
[----:B------:R-:W-:Y:S01]  /*13550*/  FMUL R35, R35, R2 ;  /* 0x0000000223237220 */ /* 0x000fe20000400000 */
[----:B------:R-:W-:Y:S01]  /*13560*/  F2FP.F16.F32.PACK_AB R34, RZ, R34 ;  /* 0x00000022ff22723e */ /* 0x000fe200000000ff */
[----:B0-----:R-:W-:-:S02]  /*13570*/  @P5 IMAD.MOV.U32 R4, RZ, RZ, R10 ;  /* 0x000000ffff045224 */ /* 0x001fc400078e000a */
[----:B------:R-:W-:Y:S01]  /*13580*/  @P5 IMAD.MOV.U32 R5, RZ, RZ, R11 ;  /* 0x000000ffff055224 */ /* 0x000fe200078e000b */
[C---:B------:R-:W-:Y:S01]  /*13590*/  ISETP.GT.AND P1, PT, R0.reuse, 0x98, P3 ;  /* 0x000000980000780c */ /* 0x040fe20001f24270 */
[----:B------:R-:W-:Y:S01]  /*135a0*/  @P0 STG.E.U16 desc[UR46][R8.64+0x122], R33 ;  /* 0x0001222108000986 */ /* 0x000fe2000c10152e */
[----:B------:R-:W-:Y:S01]  /*135b0*/  ISETP.GT.AND P3, PT, R0, 0x99, P3 ;  /* 0x000000990000780c */ /* 0x000fe20001f64270 */
[-C--:B------:R-:W-:Y:S01]  /*135c0*/  FMUL R36, R36, R2.reuse ;  /* 0x0000000224247220 */ /* 0x080fe20000400000 */
[----:B------:R-:W-:Y:S01]  /*135d0*/  ISETP.GT.AND P2, PT, R0, 0x99, P2 ;  /* 0x000000990000780c */ /* 0x000fe20001744270 */
[----:B------:R0:W-:Y:S01]  /*135e0*/  @P5 STG.E.U16 desc[UR46][R4.64+0x120], R34 ;  /* 0x0001202204005986 */ /* 0x0001e2000c10152e */
[-C--:B------:R-:W-:Y:S01]  /*135f0*/  FMUL R37, R37, R2.reuse ;  /* 0x0000000225257220 */ /* 0x080fe20000400000 */
[----:B------:R-:W-:Y:S01]  /*13600*/  F2FP.F16.F32.PACK_AB R35, RZ, R35 ;  /* 0x00000023ff23723e */ /* 0x000fe200000000ff */
[-C--:B------:R-:W-:Y:S01]  /*13610*/  FMUL R38, R38, R2.reuse ;  /* 0x0000000226267220 */ /* 0x080fe20000400000 */
[----:B------:R-:W-:Y:S01]  /*13620*/  FMUL R39, R39, R2 ;  /* 0x0000000227277220 */ /* 0x000fe20000400000 */
[----:B------:R-:W-:-:S02]  /*13630*/  F2FP.F16.F32.PACK_AB R36, RZ, R36 ;  /* 0x00000024ff24723e */ /* 0x000fc400000000ff */
[----:B------:R-:W-:Y:S01]  /*13640*/  F2FP.F16.F32.PACK_AB R37, RZ, R37 ;  /* 0x00000025ff25723e */ /* 0x000fe200000000ff */
[----:B0-----:R-:W-:Y:S01]  /*13650*/  @P4 IMAD.MOV.U32 R4, RZ, RZ, R10 ;  /* 0x000000ffff044224 */ /* 0x001fe200078e000a */
[----:B------:R-:W-:Y:S02]  /*13660*/  @P4 MOV R5, R11 ;  /* 0x0000000b00054202 */ /* 0x000fe40000000f00 */
[----:B------:R-:W-:-:S03]  /*13670*/  F2FP.F16.F32.PACK_AB R38, RZ, R38 ;  /* 0x00000026ff26723e */ /* 0x000fc600000000ff */
[----:B------:R0:W-:Y:S01]  /*13680*/  @P4 STG.E.U16 desc[UR46][R4.64+0x122], R35 ;  /* 0x0001222304004986 */ /* 0x0001e2000c10152e */
[----:B------:R-:W-:-:S03]  /*13690*/  F2FP.F16.F32.PACK_AB R39, RZ, R39 ;  /* 0x00000027ff27723e */ /* 0x000fc600000000ff */
[----:B------:R1:W-:Y:S04]  /*136a0*/  @P1 STG.E.U16 desc[UR46][R8.64+0x130], R36 ;  /* 0x0001302408001986 */ /* 0x0003e8000c10152e */
[----:B------:R1:W-:Y:S01]  /*136b0*/  @P3 STG.E.U16 desc[UR46][R8.64+0x132], R37 ;  /* 0x0001322508003986 */ /* 0x0003e2000c10152e */
[----:B0-----:R-:W-:Y:S02]  /*136c0*/  @P6 IMAD.MOV.U32 R4, RZ, RZ, R10 ;  /* 0x000000ffff046224 */ /* 0x001fe400078e000a */
[----:B------:R-:W-:-:S05]  /*136d0*/  @P6 IMAD.MOV.U32 R5, RZ, RZ, R11 ;  /* 0x000000ffff056224 */ /* 0x000fca00078e000b */
[----:B------:R1:W-:Y:S04]  /*136e0*/  @P6 STG.E.U16 desc[UR46][R4.64+0x130], R38 ;  /* 0x0001302604006986 */ /* 0x0003e8000c10152e */
[----:B------:R1:W-:Y:S02]  /*136f0*/  @P2 STG.E.U16 desc[UR46][R10.64+0x132], R39 ;  /* 0x000132270a002986 */ /* 0x0003e4000c10152e */
.L_x_502:
[----:B------:R-:W-:Y:S05]  /*13700*/  BSYNC B0 ;  /* 0x0000000000007941 */ /* 0x000fea0003800000 */
.L_x_28:
[----:B01----:R-:W2:Y:S04]  /*13710*/  LDL.LU R5, [R1+0x9c] ;  /* 0x00009c0001057983 */ /* 0x003ea80000300800 */
[----:B------:R-:W2:Y:S01]  /*13720*/  LDL.LU R4, [R1+0xa0] ;  /* 0x0000a00001047983 */ /* 0x000ea20000300800 */
[----:B------:R-:W-:Y:S01]  /*13730*/  ULDC UR4, c[0x0][0xc] ;  /* 0x0000030000047ab9 */ /* 0x000fe20000000800 */
[----:B------:R-:W-:Y:S01]  /*13740*/  ULDC UR5, c[0x0][0x10] ;  /* 0x0000040000057ab9 */ /* 0x000fe20000000800 */
[----:B-----5:R-:W2:Y:S01]  /*13750*/  LDC R3, c[0x0][0x14] ;  /* 0x00000500ff037b82 */ /* 0x020ea20000000800 */
[----:B------:R-:W-:Y:S01]  /*13760*/  UIMAD.WIDE.U32 UR4, UR4, UR5, URZ ;  /* 0x00000005040472a5 */ /* 0x000fe2000f8e003f */
[----:B------:R-:W-:Y:S01]  /*13770*/  PRMT R0, RZ, 0x7610, R0 ;  /* 0x00007610ff007816 */ /* 0x000fe20000000000 */
[----:B------:R-:W-:Y:S01]  /*13780*/  UMOV UR43, 0xffffffff ;  /* 0xffffffff002b7882 */ /* 0x000fe20000000000 */
[----:B------:R-:W-:-:S03]  /*13790*/  UMOV UR40, 0xffffffff ;  /* 0xffffffff00287882 */ /* 0x000fc60000000000 */
[----:B--2---:R-:W-:-:S04]  /*137a0*/  IMAD.WIDE.U32 R4, R3, UR4, R4 ;  /* 0x0000000403047c25 */ /* 0x004fc8000f8e0004 */
[----:B------:R-:W-:Y:S01]  /*137b0*/  IMAD R3, R3, UR5, RZ ;  /* 0x0000000503037c24 */ /* 0x000fe2000f8e02ff */
[----:B------:R-:W-:Y:S01]  /*137c0*/  ULDC.64 UR4, c[0x0][0x650] ;  /* 0x0001940000047ab9 */ /* 0x000fe20000000a00 */
[----:B------:R-:W-:Y:S01]  /*137d0*/  IMAD.MOV.U32 R7, RZ, RZ, R4 ;  /* 0x000000ffff077224 */ /* 0x000fe200078e0004 */
[----:B------:R-:W-:Y:S01]  /*137e0*/  ISETP.GE.U32.AND P0, PT, R4, UR4, PT ;  /* 0x0000000404007c0c */ /* 0x000fe2000bf06070 */
[----:B------:R-:W-:-:S05]  /*137f0*/  IMAD.IADD R6, R5, 0x1, R3 ;  /* 0x0000000105067824 */ /* 0x000fca00078e0203 */
[----:B------:R0:W-:Y:S01]  /*13800*/  STL [R1+0x9c], R6 ;  /* 0x00009c0601007387 */ /* 0x0001e20000100800 */
[----:B------:R-:W-:-:S03]  /*13810*/  ISETP.GE.U32.AND.EX P0, PT, R6, UR5, PT, P0 ;  /* 0x0000000506007c0c */ /* 0x000fc6000bf06100 */
[----:B------:R0:W-:Y:S10]  /*13820*/  STL [R1+0xa0], R7 ;  /* 0x0000a00701007387 */ /* 0x0001f40000100800 */
[----:B0-----:R-:W-:Y:S05]  /*13830*/  @P0 BRA `(.L_x_503) ;  /* 0x0000000400880947 */ /* 0x001fea0003800000 */
[----:B------:R-:W0:Y:S01]  /*13840*/  S2UR UR6, SR_CTAID.X ;  /* 0x00000000000679c3 */ /* 0x000e220000002500 */
[----:B------:R-:W-:Y:S01]  /*13850*/  ULDC.64 UR12, c[0x0][0x628] ;  /* 0x00018a00000c7ab9 */ /* 0x000fe20000000a00 */
[----:B------:R-:W-:Y:S01]  /*13860*/  ULDC UR4, c[0x0][0x150] ;  /* 0x0000540000047ab9 */ /* 0x000fe20000000800 */
[----:B------:R-:W-:Y:S01]  /*13870*/  ISETP.NE.U32.AND P0, PT, RZ, UR12, PT ;  /* 0x0000000cff007c0c */ /* 0x000fe2000bf05070 */
[----:B------:R-:W-:Y:S01]  /*13880*/  ULDC UR15, c[0x0][0x630] ;  /* 0x00018c00000f7ab9 */ /* 0x000fe20000000800 */
[C---:B------:R-:W-:Y:S01]  /*13890*/  R2UR UR16, R7.reuse ;  /* 0x00000000071072ca */ /* 0x040fe200000e0000 */
[----:B------:R-:W-:Y:S01]  /*138a0*/  ULDC UR19, c[0x0][0x154] ;  /* 0x0000550000137ab9 */ /* 0x000fe20000000800 */
[----:B------:R-:W-:Y:S01]  /*138b0*/  ISETP.NE.AND.EX P0, PT, RZ, UR13, PT, P0 ;  /* 0x0000000dff007c0c */ /* 0x000fe2000bf05300 */
[----:B------:R-:W1:Y:S01]  /*138c0*/  S2UR UR18, SR_CTAID.Y ;  /* 0x00000000001279c3 */ /* 0x000e620000002600 */
[----:B------:R-:W-:Y:S02]  /*138d0*/  R2UR UR17, R6 ;  /* 0x00000000061172ca */ /* 0x000fe400000e0000 */
[----:B------:R-:W-:-:S02]  /*138e0*/  R2UR UR10, R7 ;  /* 0x00000000070a72ca */ /* 0x000fc400000e0000 */
[----:B------:R-:W-:Y:S02]  /*138f0*/  R2UR UR11, R6 ;  /* 0x00000000060b72ca */ /* 0x000fe400000e0000 */
[----:B0-----:R-:W-:-:S05]  /*13900*/  I2FP.F32.U32 R0, UR6 ;  /* 0x0000000600007c45 */ /* 0x001fca0008201000 */
[----:B------:R-:W-:-:S04]  /*13910*/  FMUL R0, R0, UR4 ;  /* 0x0000000400007c20 */ /* 0x000fc80008400000 */
[----:B------:R0:W2:Y:S01]  /*13920*/  F2I.U32.TRUNC.NTZ R3, R0 ;  /* 0x0000000000037305 */ /* 0x0000a2000020f000 */
[----:B-1----:R-:W-:Y:S05]  /*13930*/  @!P0 BRA `(.L_x_504) ;  /* 0x0000000000308947 */ /* 0x002fea0003800000 */
        /* <DEDUP_REMOVED lines=12> */
.L_x_504:
[----:B------:R-:W-:Y:S01]  /*13a00*/  USHF.R.U64 UR40, UR10, UR15, UR11 ;  /* 0x0000000f0a287299 */ /* 0x000fe2000800120b */
[----:B0-----:R-:W-:Y:S01]  /*13a10*/  I2FP.F32.U32 R0, UR18 ;  /* 0x0000001200007c45 */ /* 0x001fe20008201000 */
[----:B------:R-:W-:Y:S02]  /*13a20*/  USHF.R.U32.HI UR4, URZ, UR15, UR11 ;  /* 0x0000000f3f047299 */ /* 0x000fe4000801160b */
        /* <DEDUP_REMOVED lines=8> */
[----:B------:R-:W-:Y:S01]  /*13ab0*/  UIMAD.WIDE.U32 UR8, UR10, UR12, UR8 ;  /* 0x0000000c0a0872a5 */ /* 0x000fe2000f8e0008 */
[----:B--2---:R-:W-:Y:S01]  /*13ac0*/  R2UR UR12, R3 ;  /* 0x00000000030c72ca */ /* 0x004fe200000e0000 */
[----:B------:R-:W-:Y:S01]  /*13ad0*/  UIMAD UR10, UR10, UR13, UR4 ;  /* 0x0000000d0a0a72a4 */ /* 0x000fe2000f8e0204 */
[----:B------:R-:W-:Y:S01]  /*13ae0*/  ULDC UR11, c[0x0][0x618] ;  /* 0x00018600000b7ab9 */ /* 0x000fe20000000800 */
[----:B------:R-:W-:Y:S02]  /*13af0*/  ULDC UR21, c[0x0][0x658] ;  /* 0x0001960000157ab9 */ /* 0x000fe40000000800 */
[----:B------:R-:W-:Y:S01]  /*13b00*/  UIADD3 UR9, UR9, UR10, URZ ;  /* 0x0000000a09097290 */ /* 0x000fe2000fffe03f */
[----:B------:R-:W-:Y:S01]  /*13b10*/  UMOV UR15, 0xffffffff ;  /* 0xffffffff000f7882 */ /* 0x000fe20000000000 */
[----:B------:R-:W-:Y:S01]  /*13b20*/  ULDC.64 UR4, c[0x0][0x640] ;  /* 0x0001900000047ab9 */ /* 0x000fe20000000a00 */
[----:B------:R-:W-:Y:S01]  /*13b30*/  USHF.L.U32 UR15, UR15, UR21, URZ ;  /* 0x000000150f0f7299 */ /* 0x000fe2000800063f */
[----:B------:R-:W-:Y:S01]  /*13b40*/  ISETP.NE.U32.AND P0, PT, RZ, UR4, PT ;  /* 0x00000004ff007c0c */ /* 0x000fe2000bf05070 */
[----:B------:R-:W-:-:S02]  /*13b50*/  USHF.R.U64 UR16, UR8, UR11, UR9 ;  /* 0x0000000b08107299 */ /* 0x000fc40008001209 */
[----:B------:R-:W-:Y:S01]  /*13b60*/  USHF.R.U32.HI UR8, URZ, UR11, UR9 ;  /* 0x0000000b3f087299 */ /* 0x000fe20008011609 */
[----:B0-----:R-:W-:Y:S01]  /*13b70*/  R2UR UR14, R0 ;  /* 0x00000000000e72ca */ /* 0x001fe200000e0000 */
[----:B------:R-:W-:Y:S01]  /*13b80*/  ULDC UR17, c[0x0][0x608] ;  /* 0x0001820000117ab9 */ /* 0x000fe20000000800 */
[----:B------:R-:W-:Y:S01]  /*13b90*/  ULOP3.LUT UR44, URZ, UR15, URZ, 0x33, !UPT ;  /* 0x0000000f3f2c7292 */ /* 0x000fe2000f8e333f */
[----:B------:R-:W-:Y:S01]  /*13ba0*/  ISETP.NE.AND.EX P0, PT, RZ, UR5, PT, P0 ;  /* 0x00000005ff007c0c */ /* 0x000fe2000bf05300 */
[----:B------:R-:W-:Y:S02]  /*13bb0*/  USHF.R.U64 UR15, UR16, UR17, UR8 ;  /* 0x00000011100f7299 */ /* 0x000fe40008001208 */
[----:B------:R-:W-:Y:S02]  /*13bc0*/  USHF.R.U32.HI UR8, URZ, UR17, UR8 ;  /* 0x000000113f087299 */ /* 0x000fe40008011608 */
[----:B------:R-:W-:Y:S02]  /*13bd0*/  UIADD3 UR12, -UR12, URZ, URZ ;  /* 0x0000003f0c0c7290 */ /* 0x000fe4000fffe13f */
[----:B------:R-:W-:Y:S01]  /*13be0*/  USHF.R.U64 UR17, UR15, UR21, UR8 ;  /* 0x000000150f117299 */ /* 0x000fe20008001208 */
[----:B------:R-:W-:Y:S01]  /*13bf0*/  UMOV UR19, 0x1 ;  /* 0x0000000100137882 */ /* 0x000fe20000000000 */
[----:B------:R-:W-:Y:S01]  /*13c00*/  ULDC UR13, c[0x0][0x144] ;  /* 0x00005100000d7ab9 */ /* 0x000fe20000000800 */
[----:B------:R-:W-:Y:S01]  /*13c10*/  ULDC UR7, c[0x0][0x600] ;  /* 0x0001800000077ab9 */ /* 0x000fe20000000800 */
[----:B------:R-:W-:-:S02]  /*13c20*/  USHF.L.U32 UR24, UR19, UR21, URZ ;  /* 0x0000001513187299 */ /* 0x000fc4000800063f */
[----:B------:R-:W-:Y:S02]  /*13c30*/  USHF.R.U32.HI UR8, URZ, UR21, UR8 ;  /* 0x000000153f087299 */ /* 0x000fe40008011608 */
[----:B------:R-:W-:Y:S02]  /*13c40*/  UIMAD UR21, UR13, UR12, UR6 ;  /* 0x0000000c0d1572a4 */ /* 0x000fe4000f8e0206 */
[----:B------:R-:W-:Y:S02]  /*13c50*/  UIADD3 UR20, UR7, -0x1, URZ ;  /* 0xffffffff07147890 */ /* 0x000fe4000fffe03f */
[----:B------:R-:W-:Y:S01]  /*13c60*/  UIADD3 UR19, -UR14, URZ, URZ ;  /* 0x0000003f0e137290 */ /* 0x000fe2000fffe13f */
        /* <DEDUP_REMOVED lines=17> */
.L_x_505:
[----:B------:R-:W-:Y:S01]  /*13d80*/  UISETP.NE.AND UP0, UPT, UR39, URZ, UPT ;  /* 0x0000003f2700728c */ /* 0x000fe2000bf05270 */
[----:B------:R-:W-:Y:S01]  /*13d90*/  MOV R0, 0x1 ;  /* 0x0000000100007802 */ /* 0x000fe20000000f00 */
[----:B------:R-:W-:Y:S02]  /*13da0*/  USHF.R.U64 UR4, UR6, UR22, UR8 ;  /* 0x0000001606047299 */ /* 0x000fe40008001208 */
[----:B------:R-:W-:Y:S02]  /*13db0*/  ULOP3.LUT UR44, UR15, UR44, URZ, 0xc0, !UPT ;  /* 0x0000002c0f2c7292 */ /* 0x000fe4000f8ec03f */
[----:B------:R-:W-:Y:S02]  /*13dc0*/  UIADD3 UR5, -UR4, URZ, URZ ;  /* 0x0000003f04057290 */ /* 0x000fe4000fffe13f */
[----:B------:R-:W-:Y:S02]  /*13dd0*/  UIMAD UR44, UR24, UR4, UR44 ;  /* 0x00000004182c72a4 */ /* 0x000fe4000f8e022c */
[----:B------:R-:W-:-:S02]  /*13de0*/  ULOP3.LUT UR16, UR16, UR20, URZ, 0xc0, !UPT ;  /* 0x0000001410107292 */ /* 0x000fc4000f8ec03f */
[----:B------:R-:W-:Y:S02]  /*13df0*/  @UP0 UIMAD UR21, UR25, UR19, UR18 ;  /* 0x00000013191502a4 */ /* 0x000fe4000f8e0212 */
[----:B------:R-:W-:-:S03]  /*13e00*/  UIMAD UR4, UR5, UR23, UR17 ;  /* 0x00000017050472a4 */ /* 0x000fc6000f8e0211 */
[----:B------:R-:W-:Y:S01]  /*13e10*/  ULDC UR5, c[0x0][0x610] ;  /* 0x0001840000057ab9 */ /* 0x000fe20000000800 */
[----:B------:R-:W-:Y:S02]  /*13e20*/  UIMAD UR4, UR4, UR7, UR16 ;  /* 0x00000007040472a4 */ /* 0x000fe4000f8e0210 */
[----:B------:R-:W-:-:S04]  /*13e30*/  UIMAD UR44, UR44, UR5, UR21 ;  /* 0x000000052c2c72a4 */ /* 0x000fc8000f8e0215 */
[----:B------:R-:W-:Y:S02]  /*13e40*/  USEL UR43, UR4, UR44, !UP0 ;  /* 0x0000002c042b7287 */ /* 0x000fe4000c000000 */
[----:B------:R-:W-:-:S12]  /*13e50*/  USEL UR44, UR44, UR4, !UP0 ;  /* 0x000000042c2c7287 */ /* 0x000fd8000c000000 */
.L_x_503:
[----:B------:R-:W-:-:S13]  /*13e60*/  LOP3.LUT P0, RZ, R0, 0xff, RZ, 0xc0, !PT ;  /* 0x000000ff00ff7812 */ /* 0x000fda000780c0ff */
[----:B------:R-:W-:Y:S05]  /*13e70*/  @P0 BRA `(.L_x_506) ;  /* 0xfffffed000b40947 */ /* 0x000fea000383ffff */
[----:B------:R-:W-:Y:S05]  /*13e80*/  EXIT ;  /* 0x000000000000794d */ /* 0x000fea0003800000 */
.L_x_3:
[----:B------:R-:W2:Y:S01]  /*13e90*/  LDL R5, [R1+0xa0] ;  /* 0x0000a00001057983 */ /* 0x000ea20000100800 */
[----:B------:R-:W-:-:S03]  /*13ea0*/  ULDC.64 UR8, c[0x0][0x650] ;  /* 0x0001940000087ab9 */ /* 0x000fc60000000a00 */
[----:B------:R-:W3:Y:S01]  /*13eb0*/  LDL R4, [R1+0x9c] ;  /* 0x00009c0001047983 */ /* 0x000ee20000100800 */
[----:B------:R-:W-:Y:S01]  /*13ec0*/  PRMT R0, RZ, 0x7610, R0 ;  /* 0x00007610ff007816 */ /* 0x000fe20000000000 */
[----:B------:R-:W-:Y:S02]  /*13ed0*/  IMAD.MOV.U32 R3, RZ, RZ, -0x1 ;  /* 0xffffffffff037424 */ /* 0x000fe400078e00ff */
[----:B------:R-:W-:Y:S02]  /*13ee0*/  IMAD.MOV.U32 R2, RZ, RZ, -0x1 ;  /* 0xffffffffff027424 */ /* 0x000fe400078e00ff */
[----:B------:R-:W-:Y:S01]  /*13ef0*/  IMAD.MOV.U32 R9, RZ, RZ, -0x1 ;  /* 0xffffffffff097424 */ /* 0x000fe200078e00ff */
[----:B--2---:R-:W-:-:S04]  /*13f00*/  ISETP.GE.U32.AND P0, PT, R5, UR8, PT ;  /* 0x0000000805007c0c */ /* 0x004fc8000bf06070 */
[----:B---3--:R-:W-:-:S13]  /*13f10*/  ISETP.GE.U32.AND.EX P0, PT, R4, UR9, PT, P0 ;  /* 0x0000000904007c0c */ /* 0x008fda000bf06100 */
[----:B------:R-:W-:Y:S05]  /*13f20*/  @P0 BRA `(.L_x_507) ;  /* 0x00000004008c0947 */ /* 0x000fea0003800000 */
[----:B------:R-:W-:Y:S01]  /*13f30*/  I2FP.F32.U32 R0, UR4 ;  /* 0x0000000400007c45 */ /* 0x000fe20008201000 */
[----:B0-----:R-:W-:Y:S01]  /*13f40*/  ULDC.64 UR16, c[0x0][0x628] ;  /* 0x00018a0000107ab9 */ /* 0x001fe20000000a00 */
        /* <DEDUP_REMOVED lines=24> */
.L_x_508:
        /* <DEDUP_REMOVED lines=24> */
[----:B------:R-:W-:Y:S01]  /*14250*/  UMOV UR19, 0x1 ;  /* 0x0000000100137882 */ /* 0x000fe20000000000 */
[----:B------:R-:W-:Y:S01]  /*14260*/  ULDC UR20, c[0x0][0x608] ;  /* 0x0001820000147ab9 */ /* 0x000fe20000000800 */
[----:B------:R-:W-:Y:S01]  /*14270*/  USHF.L.U32 UR26, UR19, UR23, URZ ;  /* 0x00000017131a7299 */ /* 0x000fe2000800063f */
[----:B------:R-:W-:Y:S01]  /*14280*/  ISETP.NE.AND.EX P0, PT, RZ, UR9, PT, P0 ;  /* 0x00000009ff007c0c */ /* 0x000fe2000bf05300 */
[----:B------:R-:W-:Y:S02]  /*14290*/  USHF.R.U64 UR19, UR18, UR20, UR11 ;  /* 0x0000001412137299 */ /* 0x000fe4000800120b */
[----:B------:R-:W-:Y:S02]  /*142a0*/  USHF.R.U32.HI UR11, URZ, UR20, UR11 ;  /* 0x000000143f0b7299 */ /* 0x000fe4000801160b */
[----:B------:R-:W-:-:S02]  /*142b0*/  UIADD3 UR15, -UR15, URZ, URZ ;  /* 0x0000003f0f0f7290 */ /* 0x000fc4000fffe13f */
[----:B------:R-:W-:Y:S01]  /*142c0*/  USHF.R.U64 UR20, UR19, UR23, UR11 ;  /* 0x0000001713147299 */ /* 0x000fe2000800120b */
[----:B------:R-:W-:Y:S01]  /*142d0*/  ULDC UR16, c[0x0][0x144] ;  /* 0x0000510000107ab9 */ /* 0x000fe20000000800 */
[----:B------:R-:W-:Y:S01]  /*142e0*/  ULDC UR6, c[0x0][0x600] ;  /* 0x0001800000067ab9 */ /* 0x000fe20000000800 */
[----:B------:R-:W-:Y:S02]  /*142f0*/  USHF.R.U32.HI UR11, URZ, UR23, UR11 ;  /* 0x000000173f0b7299 */ /* 0x000fe4000801160b */
[----:B------:R-:W-:Y:S02]  /*14300*/  UIMAD UR23, UR16, UR15, UR4 ;  /* 0x0000000f101772a4 */ /* 0x000fe4000f8e0204 */
[----:B------:R-:W-:Y:S02]  /*14310*/  UIADD3 UR22, UR6, -0x1, URZ ;  /* 0xffffffff06167890 */ /* 0x000fe4000fffe03f */
[----:B------:R-:W-:Y:S02]  /*14320*/  ULOP3.LUT UR27, URZ, UR13, URZ, 0x33, !UPT ;  /* 0x0000000d3f1b7292 */ /* 0x000fe4000f8e333f */
        /* <DEDUP_REMOVED lines=18> */
.L_x_509:
[----:B------:R-:W-:Y:S01]  /*14450*/  UISETP.NE.AND UP0, UPT, UR39, URZ, UPT ;  /* 0x0000003f2700728c */ /* 0x000fe2000bf05270 */
[----:B------:R-:W-:Y:S01]  /*14460*/  IMAD.MOV.U32 R0, RZ, RZ, 0x1 ;  /* 0x00000001ff007424 */ /* 0x000fe200078e00ff */
[----:B------:R-:W-:Y:S01]  /*14470*/  USHF.R.U64 UR8, UR4, UR24, UR11 ;  /* 0x0000001804087299 */ /* 0x000fe2000800120b */
[----:B------:R-:W-:Y:S01]  /*14480*/  MOV R9, UR5 ;  /* 0x0000000500097c02 */ /* 0x000fe20008000f00 */
[----:B------:R-:W-:Y:S02]  /*14490*/  ULOP3.LUT UR4, UR19, UR27, URZ, 0xc0, !UPT ;  /* 0x0000001b13047292 */ /* 0x000fe4000f8ec03f */
[----:B------:R-:W-:Y:S02]  /*144a0*/  ULOP3.LUT UR18, UR18, UR22, URZ, 0xc0, !UPT ;  /* 0x0000001612127292 */ /* 0x000fe4000f8ec03f */
[----:B------:R-:W-:-:S03]  /*144b0*/  UIMAD UR4, UR26, UR8, UR4 ;  /* 0x000000081a0472a4 */ /* 0x000fc6000f8e0204 */
[----:B------:R-:W-:Y:S02]  /*144c0*/  @UP0 UIMAD UR23, UR28, UR21, UR7 ;  /* 0x000000151c1702a4 */ /* 0x000fe4000f8e0207 */
[----:B------:R-:W-:-:S03]  /*144d0*/  UIADD3 UR7, -UR8, URZ, URZ ;  /* 0x0000003f08077290 */ /* 0x000fc6000fffe13f */
[----:B------:R-:W-:Y:S01]  /*144e0*/  ULDC UR8, c[0x0][0x610] ;  /* 0x0001840000087ab9 */ /* 0x000fe20000000800 */
[----:B------:R-:W-:Y:S02]  /*144f0*/  UIMAD UR7, UR7, UR25, UR20 ;  /* 0x00000019070772a4 */ /* 0x000fe4000f8e0214 */
[----:B------:R-:W-:Y:S02]  /*14500*/  UIMAD UR4, UR4, UR8, UR23 ;  /* 0x00000008040472a4 */ /* 0x000fe4000f8e0217 */
[----:B------:R-:W-:-:S04]  /*14510*/  UIMAD UR7, UR7, UR6, UR18 ;  /* 0x00000006070772a4 */ /* 0x000fc8000f8e0212 */
[----:B------:R-:W-:Y:S02]  /*14520*/  USEL UR6, UR7, UR4, !UP0 ;  /* 0x0000000407067287 */ /* 0x000fe4000c000000 */
[----:B------:R-:W-:-:S04]  /*14530*/  USEL UR4, UR4, UR7, !UP0 ;  /* 0x0000000704047287 */ /* 0x000fc8000c000000 */
[----:B------:R-:W-:Y:S02]  /*14540*/  IMAD.U32 R2, RZ, RZ, UR6 ;  /* 0x00000006ff027e24 */ /* 0x000fe4000f8e00ff */
[----:B------:R-:W-:-:S07]  /*14550*/  IMAD.U32 R3, RZ, RZ, UR4 ;  /* 0x00000004ff037e24 */ /* 0x000fce000f8e00ff */
.L_x_507:
[----:B------:R-:W-:-:S08]  /*14560*/  NOP ;  /* 0x0000000000007918 */ /* 0x000fd00000000000 */
[----:B0-----:R-:W0:-:S00]  /*14570*/  USETMAXREG.DEALLOC.CTAPOOL 0x18 ;  /* 0x00000018000079c8 */ /* 0x001e0000080e0500 */
[----:B------:R-:W-:-:S13]  /*14580*/  ISETP.NE.AND P0, PT, RZ, UR10, PT ;  /* 0x0000000aff007c0c */ /* 0x000fda000bf05270 */
[----:B------:R-:W-:Y:S05]  /*14590*/  @P0 EXIT ;  /* 0x000000000000094d */ /* 0x000fea0003800000 */
[----:B0-----:R-:W-:Y:S01]  /*145a0*/  LOP3.LUT P0, RZ, R0, 0xff, RZ, 0xc0, !PT ;  /* 0x000000ff00ff7812 */ /* 0x001fe2000780c0ff */
[----:B------:R-:W-:Y:S02]  /*145b0*/  IMAD.MOV.U32 R0, RZ, RZ, 0x1 ;  /* 0x00000001ff007424 */ /* 0x000fe400078e00ff */
[----:B------:R-:W-:-:S10]  /*145c0*/  IMAD.MOV.U32 R6, RZ, RZ, RZ ;  /* 0x000000ffff067224 */ /* 0x000fd400078e00ff */
[----:B------:R-:W-:Y:S05]  /*145d0*/  @!P0 BRA `(.L_x_510) ;  /* 0x0000000c00688947 */ /* 0x000fea0003800000 */
[----:B------:R-:W0:Y:S01]  /*145e0*/  S2R R4, SR_TID.X ;  /* 0x0000000000047919 */ /* 0x000e220000002100 */
[----:B------:R-:W-:Y:S01]  /*145f0*/  ULDC UR4, c[0x0][0x28c] ;  /* 0x0000a30000047ab9 */ /* 0x000fe20000000800 */
[----:B------:R-:W-:Y:S01]  /*14600*/  ULDC UR6, c[0x0][0x658] ;  /* 0x0001960000067ab9 */ /* 0x000fe20000000800 */
[----:B------:R-:W-:Y:S01]  /*14610*/  UIADD3 UR10, UR4, 0x1f, URZ ;  /* 0x0000001f040a7890 */ /* 0x000fe2000fffe03f */
[----:B------:R-:W-:Y:S01]  /*14620*/  BSSY B0, `(.L_x_510) ;  /* 0x00000d5000007945 */ /* 0x000fe20003800000 */
[----:B------:R-:W-:Y:S01]  /*14630*/  UMOV UR7, 0xffffffff ;  /* 0xffffffff00077882 */ /* 0x000fe20000000000 */
[----:B------:R-:W-:Y:S01]  /*14640*/  ULDC UR5, c[0x0][0x600] ;  /* 0x0001800000057ab9 */ /* 0x000fe20000000800 */
[----:B------:R-:W-:Y:S01]  /*14650*/  UMOV UR9, 0x1 ;  /* 0x0000000100097882 */ /* 0x000fe20000000000 */
[----:B------:R-:W-:Y:S01]  /*14660*/  USHF.L.U32 UR7, UR7, UR6, URZ ;  /* 0x0000000607077299 */ /* 0x000fe2000800063f */
[----:B------:R-:W-:Y:S01]  /*14670*/  MOV R8, 0x1 ;  /* 0x0000000100087802 */ /* 0x000fe20000000f00 */
[----:B------:R-:W-:Y:S01]  /*14680*/  UIADD3 UR4, UR5, -0x1, URZ ;  /* 0xffffffff05047890 */ /* 0x000fe2000fffe03f */
[----:B------:R-:W-:Y:S01]  /*14690*/  IMAD.MOV.U32 R0, RZ, RZ, 0x1 ;  /* 0x00000001ff007424 */ /* 0x000fe200078e00ff */
[----:B------:R-:W-:Y:S01]  /*146a0*/  USHF.R.S32.HI UR11, URZ, 0x1f, UR10 ;  /* 0x0000001f3f0b7899 */ /* 0x000fe2000801140a */
[----:B------:R-:W-:Y:S01]  /*146b0*/  IMAD.MOV.U32 R6, RZ, RZ, RZ ;  /* 0x000000ffff067224 */ /* 0x000fe200078e00ff */
[----:B------:R-:W-:Y:S01]  /*146c0*/  ULDC UR8, c[0x0][0xc] ;  /* 0x0000030000087ab9 */ /* 0x000fe20000000800 */
[----:B------:R-:W-:-:S02]  /*146d0*/  USHF.L.U32 UR5, UR9, UR6, URZ ;  /* 0x0000000609057299 */ /* 0x000fc4000800063f */
[----:B------:R-:W-:Y:S01]  /*146e0*/  ULEA.HI UR11, UR11, UR10, URZ, 0x5 ;  /* 0x0000000a0b0b7291 */ /* 0x000fe2000f8f283f */
[----:B------:R-:W-:Y:S01]  /*146f0*/  ULDC UR9, c[0x0][0x10] ;  /* 0x0000040000097ab9 */ /* 0x000fe20000000800 */
[----:B------:R-:W-:Y:S02]  /*14700*/  ULOP3.LUT UR6, URZ, UR7, URZ, 0x33, !UPT ;  /* 0x000000073f067292 */ /* 0x000fe4000f8e333f */
[----:B------:R-:W-:Y:S01]  /*14710*/  UIMAD.WIDE.U32 UR8, UR8, UR9, URZ ;  /* 0x00000009080872a5 */ /* 0x000fe2000f8e003f */
[----:B------:R-:W-:Y:S01]  /*14720*/  ULDC UR7, c[0x0][0x14] ;  /* 0x0000050000077ab9 */ /* 0x000fe20000000800 */
[----:B------:R-:W-:Y:S02]  /*14730*/  USHF.R.S32.HI UR19, URZ, 0x5, UR11 ;  /* 0x000000053f137899 */ /* 0x000fe4000801140b */
[----:B------:R-:W-:Y:S02]  /*14740*/  UIMAD.WIDE.U32 UR22, UR8, UR7, URZ ;  /* 0x00000007081672a5 */ /* 0x000fe4000f8e003f */
[----:B------:R-:W-:-:S02]  /*14750*/  UIMAD UR13, UR9, UR7, URZ ;  /* 0x00000007090d72a4 */ /* 0x000fc4000f8e023f */
[----:B------:R-:W-:Y:S01]  /*14760*/  ULOP3.LUT UR21, UR38, 0x2, URZ, 0xfc, !UPT ;  /* 0x0000000226157892 */ /* 0x000fe2000f8efc3f */
[C---:B0-----:R-:W-:Y:S01]  /*14770*/  LOP3.LUT P2, RZ, R4.reuse, 0x7f, RZ, 0xc0, !PT ;  /* 0x0000007f04ff7812 */ /* 0x041fe2000784c0ff */
[----:B------:R-:W-:Y:S01]  /*14780*/  UIADD3 UR13, UR23, UR13, URZ ;  /* 0x0000000d170d7290 */ /* 0x000fe2000fffe03f */
[----:B------:R-:W-:Y:S01]  /*14790*/  LOP3.LUT P0, RZ, R4, 0x1f, RZ, 0xc0, !PT ;  /* 0x0000001f04ff7812 */ /* 0x000fe2000780c0ff */
[----:B------:R-:W-:Y:S01]  /*147a0*/  UIADD3 UR26, UR19, 0x1, URZ ;  /* 0x00000001131a7890 */ /* 0x000fe2000fffe03f */
[----:B------:R-:W-:Y:S02]  /*147b0*/  ULDC.64 UR24, c[0x0][0x198] ;  /* 0x0000660000187ab9 */ /* 0x000fe40000000a00 */
[----:B------:R-:W-:-:S13]  /*147c0*/  PLOP3.LUT P0, PT, P0, P2, PT, 0x8a, 0x0 ;  /* 0x000000000000781c */ /* 0x000fda0000705172 */
.L_x_522:
[----:B------:R-:W-:-:S03]  /*147d0*/  UMOV UR7, 0xffffffff ;  /* 0xffffffff00077882 */ /* 0x000fc60000000000 */
[----:B------:R-:W-:Y:S05]  /*147e0*/  BRA.DIV UR7, `(.L_x_511) ;  /* 0x00000012071c7947 */ /* 0x000fea000b800000 */
[----:B------:R-:W-:-:S13]  /*147f0*/  ELECT P6, URZ, PT ;  /* 0x00000000003f782f */ /* 0x000fda00038c0000 */
.L_x_535:
[----:B------:R-:W0:Y:S01]  /*14800*/  LDC R4, c[0x0][0x28c] ;  /* 0x0000a300ff047b82 */ /* 0x000e220000000800 */
[----:B------:R-:W-:Y:S01]  /*14810*/  BSSY B1, `(.L_x_512) ;  /* 0x0000038000017945 */ /* 0x000fe20003800000 */
[----:B0-----:R-:W-:-:S13]  /*14820*/  ISETP.LT.OR P6, PT, R4, 0x1, !P6 ;  /* 0x000000010400780c */ /* 0x001fda00077c1670 */
[----:B------:R-:W-:Y:S05]  /*14830*/  @P6 BRA `(.L_x_513) ;  /* 0x0000000000d46947 */ /* 0x000fea0003800000 */
[----:B------:R-:W-:Y:S01]  /*14840*/  IMAD R2, R2, 0xa0, RZ ;  /* 0x000000a002027824 */ /* 0x000fe200078e02ff */
[----:B------:R-:W-:Y:S01]  /*14850*/  MOV R4, R0 ;  /* 0x0000000000047202 */ /* 0x000fe20000000f00 */
[----:B------:R-:W-:Y:S02]  /*14860*/  IMAD R3, R3, 0x180, RZ ;  /* 0x0000018003037824 */ /* 0x000fe400078e02ff */
[----:B------:R-:W-:Y:S02]  /*14870*/  IMAD.MOV.U32 R13, RZ, RZ, RZ ;  /* 0x000000ffff0d7224 */ /* 0x000fe400078e00ff */
[----:B------:R-:W-:Y:S02]  /*14880*/  IMAD.U32 R11, RZ, RZ, UR26 ;  /* 0x0000001aff0b7e24 */ /* 0x000fe4000f8e00ff */
[----:B------:R-:W-:-:S07]  /*14890*/  IMAD.MOV.U32 R5, RZ, RZ, R6 ;  /* 0x000000ffff057224 */ /* 0x000fce00078e0006 */
.L_x_517:
[----:B------:R-:W0:Y:S01]  /*148a0*/  S2R R10, SR_CgaCtaId ;  /* 0x00000000000a7919 */ /* 0x000e220000008800 */
[----:B------:R-:W-:-:S04]  /*148b0*/  MOV R7, 0x400 ;  /* 0x0000040000077802 */ /* 0x000fc80000000f00 */
[----:B0-----:R-:W-:Y:S02]  /*148c0*/  LEA R14, R10, R7, 0x18 ;  /* 0x000000070a0e7211 */ /* 0x001fe400078ec0ff */
[----:B------:R-:W-:Y:S01]  /*148d0*/  SHF.L.U32 R7, R4, 0x1f, RZ ;  /* 0x0000001f04077819 */ /* 0x000fe200000006ff */
[----:B------:R-:W0:Y:S02]  /*148e0*/  @!P2 LDC R10, c[0x0][0x500] ;  /* 0x00014000ff0aab82 */ /* 0x000e240000000800 */
[----:B------:R-:W-:-:S04]  /*148f0*/  IMAD R12, R5, 0x8, R14 ;  /* 0x00000008050c7824 */ /* 0x000fc800078e020e */
[----:B------:R-:W1:Y:S02]  /*14900*/  SYNCS.PHASECHK.TRANS64.TRYWAIT P1, [R12+URZ+0x30], R7 ;  /* 0x000030070c0075a7 */ /* 0x000e64000802017f */
[----:B-1----:R-:W-:Y:S05]  /*14910*/  @!P1 BRA `(.L_x_514) ;  /* 0x0000000c00f09947 */ /* 0x002fea0003800000 */
.L_x_536:
[----:B------:R-:W-:Y:S01]  /*14920*/  UPRMT UR7, UR21, 0x9910, URZ ;  /* 0x0000991015077896 */ /* 0x000fe2000800003f */
[----:B0-----:R0:W-:Y:S03]  /*14930*/  @!P2 SYNCS.ARRIVE.TRANS64 RZ, [R12+URZ], R10 ;  /* 0x0000000a0cffa9a7 */ /* 0x0011e6000800003f */
[----:B------:R-:W-:-:S06]  /*14940*/  UISETP.NE.AND UP0, UPT, UR7, 0x2, UPT ;  /* 0x000000020700788c */ /* 0x000fcc000bf05270 */
[----:B------:R-:W-:-:S13]  /*14950*/  PLOP3.LUT P1, PT, PT, PT, UP0, 0x80, 0x0 ;  /* 0x000000000000781c */ /* 0x000fda0003f2f008 */
[----:B0-----:R-:W-:Y:S05]  /*14960*/  @P1 BRA `(.L_x_515) ;  /* 0x0000000000041947 */ /* 0x001fea0003800000 */
[----:B------:R-:W-:Y:S01]  /*14970*/  BPT.TRAP 0x1 ;  /* 0x000000040000795c */ /* 0x000fe20000300000 */
.L_x_515:
[----:B------:R-:W-:Y:S05]  /*14980*/  @P0 BRA `(.L_x_516) ;  /* 0x0000000000040947 */ /* 0x000fea0003800000 */
[----:B------:R-:W-:Y:S01]  /*14990*/  BPT.TRAP 0x1 ;  /* 0x000000040000795c */ /* 0x000fe20000300000 */
.L_x_516:
[C-C-:B-1----:R-:W-:Y:S01]  /*149a0*/  IMAD R7, R5.reuse, 0x6000, R14.reuse ;  /* 0x0000600005077824 */ /* 0x142fe200078e020e */
[----:B------:R-:W-:Y:S01]  /*149b0*/  R2UR UR9, R12 ;  /* 0x000000000c0972ca */ /* 0x000fe200000e0000 */
[----:B------:R-:W-:Y:S01]  /*149c0*/  IMAD R14, R5, 0x2800, R14 ;  /* 0x00002800050e7824 */ /* 0x000fe200078e020e */
[----:B------:R-:W-:Y:S01]  /*149d0*/  UIADD3 UR14, UP0, UR24, 0xf0, URZ ;  /* 0x000000f0180e7890 */ /* 0x000fe2000ff1e03f */
[----:B------:R-:W-:Y:S01]  /*149e0*/  VIADD R11, R11, 0xffffffff ;  /* 0xffffffff0b0b7836 */ /* 0x000fe20000000000 */
[----:B------:R-:W-:Y:S01]  /*149f0*/  R2UR UR7, R7 ;  /* 0x00000000070772ca */ /* 0x000fe200000e0000 */
[----:B------:R-:W-:Y:S01]  /*14a00*/  UIADD3 UR28, UP1, UR24, 0x1f0, URZ ;  /* 0x000001f0181c7890 */ /* 0x000fe2000ff3e03f */
[----:B------:R-:W-:Y:S01]  /*14a10*/  R2UR UR8, R14 ;  /* 0x000000000e0872ca */ /* 0x000fe200000e0000 */
[----:B------:R-:W-:Y:S01]  /*14a20*/  UIADD3.X UR15, URZ, UR25, URZ, UP0, !UPT ;  /* 0x000000193f0f7290 */ /* 0x000fe200087fe43f */
[----:B------:R-:W-:Y:S01]  /*14a30*/  R2UR UR11, R3 ;  /* 0x00000000030b72ca */ /* 0x000fe200000e0000 */
[----:B------:R-:W-:Y:S01]  /*14a40*/  VIADD R5, R5, 0x1 ;  /* 0x0000000105057836 */ /* 0x000fe20000000000 */
[----:B------:R-:W-:Y:S01]  /*14a50*/  R2UR UR10, R13 ;  /* 0x000000000d0a72ca */ /* 0x000fe200000e0000 */
[----:B------:R-:W-:Y:S01]  /*14a60*/  UIADD3.X UR29, URZ, UR25, URZ, UP1, !UPT ;  /* 0x000000193f1d7290 */ /* 0x000fe20008ffe43f */
[----:B------:R-:W-:Y:S01]  /*14a70*/  R2UR UR12, R9 ;  /* 0x00000000090c72ca */ /* 0x000fe200000e0000 */
[----:B------:R-:W-:Y:S01]  /*14a80*/  UMOV UR16, 0x0 ;  /* 0x0000000000107882 */ /* 0x000fe20000000000 */
[----:B------:R-:W-:Y:S01]  /*14a90*/  R2UR UR20, R2 ;  /* 0x00000000021472ca */ /* 0x000fe200000e0000 */
[----:B------:R-:W-:Y:S01]  /*14aa0*/  UMOV UR17, 0x10000000 ;  /* 0x1000000000117882 */ /* 0x000fe20000000000 */
[----:B------:R-:W-:Y:S01]  /*14ab0*/  ISETP.GT.AND P3, PT, R11, 0x1, PT ;  /* 0x000000010b00780c */ /* 0x000fe20003f64270 */
[----:B------:R-:W-:Y:S01]  /*14ac0*/  UIADD3 UR7, UR7, 0x180, URZ ;  /* 0x0000018007077890 */ /* 0x000fe2000fffe03f */
[----:B------:R-:W-:Y:S01]  /*14ad0*/  ISETP.NE.AND P1, PT, R5, 0x6, PT ;  /* 0x000000060500780c */ /* 0x000fe20003f25270 */
[----:B------:R-:W-:Y:S01]  /*14ae0*/  UIADD3 UR18, UR8, 0x24180, URZ ;  /* 0x0002418008127890 */ /* 0x000fe2000fffe03f */
[----:B------:R-:W-:-:S02]  /*14af0*/  IADD3 R13, R13, 0x20, RZ ;  /* 0x000000200d0d7810 */ /* 0x000fc40007ffe0ff */
[----:B------:R-:W-:Y:S02]  /*14b00*/  SEL R7, RZ, 0x1, P1 ;  /* 0x00000001ff077807 */ /* 0x000fe40000800000 */
[----:B------:R-:W-:Y:S01]  /*14b10*/  UMOV UR8, UR7 ;  /* 0x0000000700087c82 */ /* 0x000fe20008000000 */
[----:B------:R-:W-:Y:S01]  /*14b20*/  SEL R5, R5, RZ, P1 ;  /* 0x000000ff05057207 */ /* 0x000fe20000800000 */
[----:B------:R0:W-:Y:S01]  /*14b30*/  UTMALDG.3D [UR8], [UR14], desc[UR16] ;  /* 0x000010080e0075b4 */ /* 0x0001e20008011000 */
[----:B------:R-:W-:Y:S01]  /*14b40*/  LOP3.LUT R4, R4, R7, RZ, 0x3c, !PT ;  /* 0x0000000704047212 */ /* 0x000fe200078e3cff */
[----:B0-----:R-:W-:Y:S01]  /*14b50*/  UMOV UR8, UR18 ;  /* 0x0000001200087c82 */ /* 0x001fe20008000000 */
[----:B------:R-:W-:Y:S02]  /*14b60*/  UMOV UR11, UR20 ;  /* 0x00000014000b7c82 */ /* 0x000fe40008000000 */
[----:B------:R0:W-:Y:S02]  /*14b70*/  UTMALDG.3D [UR8], [UR28], desc[UR16] ;  /* 0x000010081c0075b4 */ /* 0x0001e40008011000 */
[----:B0-----:R-:W-:Y:S05]  /*14b80*/  @P3 BRA `(.L_x_517) ;  /* 0xfffffffc00443947 */ /* 0x001fea000383ffff */
.L_x_513:
[----:B------:R-:W-:Y:S05]  /*14b90*/  BSYNC B1 ;  /* 0x0000000000017941 */ /* 0x000fea0003800000 */
.L_x_512:
[----:B------:R-:W2:Y:S01]  /*14ba0*/  LDL.LU R14, [R1+0x9c] ;  /* 0x00009c00010e7983 */ /* 0x000ea20000300800 */
[----:B------:R-:W-:Y:S01]  /*14bb0*/  LOP3.LUT P1, RZ, R8, 0xff, RZ, 0xc0, !PT ;  /* 0x000000ff08ff7812 */ /* 0x000fe2000782c0ff */
[----:B------:R-:W-:Y:S01]  /*14bc0*/  VIADD R6, R6, UR19 ;  /* 0x0000001306067c36 */ /* 0x000fe20008000000 */
[----:B------:R-:W-:Y:S01]  /*14bd0*/  ULDC.64 UR8, c[0x0][0x650] ;  /* 0x0001940000087ab9 */ /* 0x000fe20000000a00 */
[----:B------:R-:W3:Y:S01]  /*14be0*/  LDL.LU R12, [R1+0xa0] ;  /* 0x0000a000010c7983 */ /* 0x000ee20000300800 */
[----:B------:R-:W-:Y:S01]  /*14bf0*/  UISETP.GE.U32.AND UP0, UPT, UR19, 0x6, UPT ;  /* 0x000000061300788c */ /* 0x000fe2000bf06070 */
[----:B------:R-:W-:Y:S01]  /*14c00*/  BSSY B1, `(.L_x_518) ;  /* 0x0000074000017945 */ /* 0x000fe20003800000 */
[----:B------:R-:W-:Y:S02]  /*14c10*/  MOV R9, 0xffffffff ;  /* 0xffffffff00097802 */ /* 0x000fe40000000f00 */
[----:B------:R-:W-:Y:S02]  /*14c20*/  PRMT R4, RZ, 0x7610, R4 ;  /* 0x00007610ff047816 */ /* 0x000fe40000000004 */
[----:B------:R-:W-:-:S02]  /*14c30*/  PLOP3.LUT P3, PT, PT, PT, UP0, 0x80, 0x0 ;  /* 0x000000000000781c */ /* 0x000fc40003f6f008 */
[----:B------:R-:W-:Y:S01]  /*14c40*/  PRMT R8, RZ, 0x7610, R8 ;  /* 0x00007610ff087816 */ /* 0x000fe20000000008 */
[----:B------:R-:W0:Y:S01]  /*14c50*/  @P1 S2R R3, SR_CgaCtaId ;  /* 0x0000000000031919 */ /* 0x000e220000008800 */
[----:B------:R-:W-:-:S04]  /*14c60*/  @P1 MOV R2, 0x400 ;  /* 0x0000040000021802 */ /* 0x000fc80000000f00 */
[----:B0-----:R-:W-:-:S04]  /*14c70*/  @P1 LEA R2, R3, R2, 0x18 ;  /* 0x0000000203021211 */ /* 0x001fc800078ec0ff */
[----:B------:R0:W-:Y:S01]  /*14c80*/  @P1 SYNCS.ARRIVE.TRANS64.A1T0 RZ, [R2+URZ+0x78], RZ ;  /* 0x000078ff02ff19a7 */ /* 0x0001e2000810003f */
[----:B------:R-:W-:Y:S01]  /*14c90*/  ISETP.GT.U32.AND P1, PT, R6, 0x5, PT ;  /* 0x000000050600780c */ /* 0x000fe20003f24070 */
[----:B0-----:R-:W-:-:S05]  /*14ca0*/  IMAD.U32 R2, RZ, RZ, UR19 ;  /* 0x00000013ff027e24 */ /* 0x001fca000f8e00ff */
[----:B------:R-:W-:Y:S01]  /*14cb0*/  ISETP.LT.U32.AND P1, PT, R2, 0x6, P1 ;  /* 0x000000060200780c */ /* 0x000fe20000f21070 */
[----:B------:R-:W-:-:S04]  /*14cc0*/  IMAD.WIDE.U32 R2, R6, -0x55555555, RZ ;  /* 0xaaaaaaab06027825 */ /* 0x000fc800078e00ff */
[----:B------:R-:W-:Y:S01]  /*14cd0*/  IMAD.MOV.U32 R2, RZ, RZ, -0x1 ;  /* 0xffffffffff027424 */ /* 0x000fe200078e00ff */
[----:B------:R-:W-:Y:S02]  /*14ce0*/  SHF.R.U32.HI R5, RZ, 0x2, R3 ;  /* 0x00000002ff057819 */ /* 0x000fe40000011603 */
[----:B------:R-:W-:-:S03]  /*14cf0*/  SEL R3, RZ, 0x1, !P1 ;  /* 0x00000001ff037807 */ /* 0x000fc60004800000 */
[----:B------:R-:W-:Y:S01]  /*14d00*/  IMAD R6, R5, -0x6, R6 ;  /* 0xfffffffa05067824 */ /* 0x000fe200078e0206 */
[----:B------:R-:W-:Y:S01]  /*14d10*/  LOP3.LUT R0, R0, R3, RZ, 0x3c, !PT ;  /* 0x0000000300007212 */ /* 0x000fe200078e3cff */
[----:B------:R-:W-:-:S03]  /*14d20*/  IMAD.MOV.U32 R3, RZ, RZ, -0x1 ;  /* 0xffffffffff037424 */ /* 0x000fc600078e00ff */
[----:B------:R-:W-:Y:S02]  /*14d30*/  @P3 LOP3.LUT R0, R0, 0x1, R5, 0x78, !PT ;  /* 0x0000000100003812 */ /* 0x000fe400078e7805 */
[----:B---3--:R-:W-:-:S04]  /*14d40*/  IADD3 R12, P1, R12, UR22, RZ ;  /* 0x000000160c0c7c10 */ /* 0x008fc8000ff3e0ff */
[----:B--2---:R-:W-:Y:S01]  /*14d50*/  IADD3.X R14, R14, UR13, RZ, P1, !PT ;  /* 0x0000000d0e0e7c10 */ /* 0x004fe20008ffe4ff */
[----:B------:R0:W-:Y:S01]  /*14d60*/  STL [R1+0xa0], R12 ;  /* 0x0000a00c01007387 */ /* 0x0001e20000100800 */
[----:B------:R-:W-:-:S03]  /*14d70*/  ISETP.GE.U32.AND P1, PT, R12, UR8, PT ;  /* 0x000000080c007c0c */ /* 0x000fc6000bf26070 */
[----:B------:R0:W-:Y:S01]  /*14d80*/  STL [R1+0x9c], R14 ;  /* 0x00009c0e01007387 */ /* 0x0001e20000100800 */
[----:B------:R-:W-:-:S13]  /*14d90*/  ISETP.GE.U32.AND.EX P1, PT, R14, UR9, PT, P1 ;  /* 0x000000090e007c0c */ /* 0x000fda000bf26110 */
[----:B0-----:R-:W-:Y:S05]  /*14da0*/  @P1 BRA `(.L_x_519) ;  /* 0x0000000400641947 */ /* 0x001fea0003800000 */
[----:B------:R-:W0:Y:S01]  /*14db0*/  S2R R7, SR_CTAID.X ;  /* 0x0000000000077919 */ /* 0x000e220000002500 */
[----:B------:R-:W-:Y:S01]  /*14dc0*/  ULDC UR7, c[0x0][0x150] ;  /* 0x0000540000077ab9 */ /* 0x000fe20000000800 */
[----:B------:R-:W1:Y:S01]  /*14dd0*/  LDC R4, c[0x0][0x144] ;  /* 0x00005100ff047b82 */ /* 0x000e620000000800 */
[----:B------:R-:W-:Y:S01]  /*14de0*/  UISETP.NE.AND UP0, UPT, UR39, URZ, UPT ;  /* 0x0000003f2700728c */ /* 0x000fe2000bf05270 */
[----:B------:R-:W2:Y:S01]  /*14df0*/  S2R R5, SR_CTAID.Y ;  /* 0x0000000000057919 */ /* 0x000ea20000002600 */
[----:B------:R-:W-:Y:S01]  /*14e00*/  ULDC.64 UR8, c[0x0][0x628] ;  /* 0x00018a0000087ab9 */ /* 0x000fe20000000a00 */
[----:B------:R-:W-:-:S03]  /*14e10*/  ULDC UR10, c[0x0][0x630] ;  /* 0x00018c00000a7ab9 */ /* 0x000fc60000000800 */
[----:B------:R-:W-:Y:S01]  /*14e20*/  PLOP3.LUT P1, PT, PT, PT, UP0, 0x80, 0x0 ;  /* 0x000000000000781c */ /* 0x000fe20003f2f008 */
[----:B------:R-:W3:Y:S01]  /*14e30*/  LDC R10, c[0x0][0x148] ;  /* 0x00005200ff0a7b82 */ /* 0x000ee20000000800 */
[----:B0-----:R-:W-:Y:S02]  /*14e40*/  I2FP.F32.U32 R2, R7 ;  /* 0x0000000700027245 */ /* 0x001fe40000201000 */
[----:B--2---:R-:W-:-:S03]  /*14e50*/  I2FP.F32.U32 R3, R5 ;  /* 0x0000000500037245 */ /* 0x004fc60000201000 */
[----:B------:R-:W-:Y:S01]  /*14e60*/  FMUL R2, R2, UR7 ;  /* 0x0000000702027c20 */ /* 0x000fe20008400000 */
[----:B------:R-:W-:Y:S02]  /*14e70*/  ULDC UR7, c[0x0][0x154] ;  /* 0x0000550000077ab9 */ /* 0x000fe40000000800 */
[----:B------:R-:W-:-:S03]  /*14e80*/  FMUL R9, R3, UR7 ;  /* 0x0000000703097c20 */ /* 0x000fc60008400000 */
[----:B------:R-:W0:Y:S08]  /*14e90*/  F2I.U32.TRUNC.NTZ R2, R2 ;  /* 0x0000000200027305 */ /* 0x000e30000020f000 */
[----:B------:R-:W2:Y:S01]  /*14ea0*/  F2I.U32.TRUNC.NTZ R9, R9 ;  /* 0x0000000900097305 */ /* 0x000ea2000020f000 */
[----:B0-----:R-:W-:Y:S02]  /*14eb0*/  IMAD.MOV R3, RZ, RZ, -R2 ;  /* 0x000000ffff037224 */ /* 0x001fe400078e0a02 */
[----:B------:R-:W-:-:S02]  /*14ec0*/  IMAD.MOV.U32 R2, RZ, RZ, R12 ;  /* 0x000000ffff027224 */ /* 0x000fc400078e000c */
[----:B-1----:R-:W-:Y:S02]  /*14ed0*/  IMAD R7, R4, R3, R7 ;  /* 0x0000000304077224 */ /* 0x002fe400078e0207 */
[----:B--2---:R-:W-:-:S04]  /*14ee0*/  IMAD.MOV R3, RZ, RZ, -R9 ;  /* 0x000000ffff037224 */ /* 0x004fc800078e0a09 */
[----:B---3--:R-:W-:Y:S01]  /*14ef0*/  @P1 IMAD R7, R10, R3, R5 ;  /* 0x000000030a071224 */ /* 0x008fe200078e0205 */
[----:B------:R-:W-:Y:S01]  /*14f00*/  ISETP.NE.U32.AND P1, PT, RZ, UR8, PT ;  /* 0x00000008ff007c0c */ /* 0x000fe2000bf25070 */
[----:B------:R-:W-:-:S03]  /*14f10*/  IMAD.MOV.U32 R3, RZ, RZ, R14 ;  /* 0x000000ffff037224 */ /* 0x000fc600078e000e */
[----:B------:R-:W-:-:S13]  /*14f20*/  ISETP.NE.AND.EX P1, PT, RZ, UR9, PT, P1 ;  /* 0x00000009ff007c0c */ /* 0x000fda000bf25310 */
[----:B------:R-:W-:Y:S05]  /*14f30*/  @!P1 BRA `(.L_x_520) ;  /* 0x0000000000289947 */ /* 0x000fea0003800000 */
[----:B------:R-:W-:Y:S02]  /*14f40*/  ULDC UR7, c[0x0][0x634] ;  /* 0x00018d0000077ab9 */ /* 0x000fe40000000800 */
[----:B------:R-:W-:-:S04]  /*14f50*/  IADD3 R3, P1, R12, UR7, RZ ;  /* 0x000000070c037c10 */ /* 0x000fc8000ff3e0ff */
[----:B------:R-:W-:-:S05]  /*14f60*/  IADD3.X R9, RZ, R14, RZ, P1, !PT ;  /* 0x0000000eff097210 */ /* 0x000fca0000ffe4ff */
[----:B------:R-:W-:-:S04]  /*14f70*/  IMAD.WIDE.U32 R4, R9, UR8, RZ ;  /* 0x0000000809047c25 */ /* 0x000fc8000f8e00ff */
[----:B------:R-:W-:-:S04]  /*14f80*/  IMAD.WIDE.U32 R4, P1, R3, UR9, R4 ;  /* 0x0000000903047c25 */ /* 0x000fc8000f820004 */
[----:B------:R-:W-:-:S04]  /*14f90*/  IMAD.WIDE.U32 R2, R3, UR8, RZ ;  /* 0x0000000803027c25 */ /* 0x000fc8000f8e00ff */
[----:B------:R-:W-:Y:S01]  /*14fa0*/  IMAD.MOV.U32 R2, RZ, RZ, R5 ;  /* 0x000000ffff027224 */ /* 0x000fe200078e0005 */
[----:B------:R-:W-:Y:S01]  /*14fb0*/  IADD3 RZ, P3, R3, R4, RZ ;  /* 0x0000000403ff7210 */ /* 0x000fe20007f7e0ff */
[----:B------:R-:W-:-:S04]  /*14fc0*/  IMAD.X R3, RZ, RZ, RZ, P1 ;  /* 0x000000ffff037224 */ /* 0x000fc800008e06ff */
[----:B------:R-:W-:-:S08]  /*14fd0*/  IMAD.WIDE.U32.X R2, R9, UR9, R2, P3 ;  /* 0x0000000909027c25 */ /* 0x000fd000098e0402 */
.L_x_520:
[--C-:B------:R-:W-:Y:S01]  /*14fe0*/  SHF.R.U64 R9, R2, UR10, R3.reuse ;  /* 0x0000000a02097c19 */ /* 0x100fe20008001203 */
[----:B------:R-:W-:Y:S01]  /*14ff0*/  ULDC.64 UR8, c[0x0][0x620] ;  /* 0x0001880000087ab9 */ /* 0x000fe20000000a00 */
[----:B------:R-:W-:Y:S01]  /*15000*/  SHF.R.U32.HI R2, RZ, UR10, R3 ;  /* 0x0000000aff027c19 */ /* 0x000fe20008011603 */
[----:B------:R-:W-:Y:S01]  /*15010*/  ULDC UR7, c[0x0][0x618] ;  /* 0x0001860000077ab9 */ /* 0x000fe20000000800 */
[----:B------:R-:W-:Y:S02]  /*15020*/  IADD3 R11, P1, RZ, -R9, RZ ;  /* 0x80000009ff0b7210 */ /* 0x000fe40007f3e0ff */
[----:B------:R-:W-:-:S03]  /*15030*/  MOV R3, R14 ;  /* 0x0000000e00037202 */ /* 0x000fc60000000f00 */
[----:B------:R-:W-:-:S04]  /*15040*/  IMAD.X R2, RZ, RZ, ~R2, P1 ;  /* 0x000000ffff027224 */ /* 0x000fc800008e0e02 */
[----:B------:R-:W-:-:S04]  /*15050*/  IMAD R2, R2, UR8, RZ ;  /* 0x0000000802027c24 */ /* 0x000fc8000f8e02ff */
[----:B------:R-:W-:Y:S02]  /*15060*/  IMAD R5, R11, UR9, R2 ;  /* 0x000000090b057c24 */ /* 0x000fe4000f8e0202 */
[----:B------:R-:W-:-:S04]  /*15070*/  IMAD.MOV.U32 R2, RZ, RZ, R12 ;  /* 0x000000ffff027224 */ /* 0x000fc800078e000c */
[----:B------:R-:W-:Y:S01]  /*15080*/  IMAD.WIDE.U32 R2, R11, UR8, R2 ;  /* 0x000000080b027c25 */ /* 0x000fe2000f8e0002 */
[----:B------:R-:W-:Y:S02]  /*15090*/  ULDC.64 UR8, c[0x0][0x640] ;  /* 0x0001900000087ab9 */ /* 0x000fe40000000a00 */
[----:B------:R-:W-:Y:S01]  /*150a0*/  ISETP.NE.U32.AND P1, PT, RZ, UR8, PT ;  /* 0x00000008ff007c0c */ /* 0x000fe2000bf25070 */
[----:B------:R-:W-:-:S03]  /*150b0*/  IMAD.IADD R3, R3, 0x1, R5 ;  /* 0x0000000103037824 */ /* 0x000fc600078e0205 */
[----:B------:R-:W-:Y:S02]  /*150c0*/  ISETP.NE.AND.EX P1, PT, RZ, UR9, PT, P1 ;  /* 0x00000009ff007c0c */ /* 0x000fe4000bf25310 */
[--C-:B------:R-:W-:Y:S02]  /*150d0*/  SHF.R.U64 R10, R2, UR7, R3.reuse ;  /* 0x00000007020a7c19 */ /* 0x100fe40008001203 */
[----:B------:R-:W-:Y:S01]  /*150e0*/  SHF.R.U32.HI R3, RZ, UR7, R3 ;  /* 0x00000007ff037c19 */ /* 0x000fe20008011603 */
[----:B------:R-:W-:-:S03]  /*150f0*/  ULDC UR7, c[0x0][0x608] ;  /* 0x0001820000077ab9 */ /* 0x000fc60000000800 */
[--C-:B------:R-:W-:Y:S02]  /*15100*/  SHF.R.U64 R12, R10, UR7, R3.reuse ;  /* 0x000000070a0c7c19 */ /* 0x100fe40008001203 */
[----:B------:R-:W-:Y:S01]  /*15110*/  SHF.R.U32.HI R3, RZ, UR7, R3 ;  /* 0x00000007ff037c19 */ /* 0x000fe20008011603 */
[----:B------:R-:W-:-:S03]  /*15120*/  ULDC UR7, c[0x0][0x658] ;  /* 0x0001960000077ab9 */ /* 0x000fc60000000800 */
[--C-:B------:R-:W-:Y:S02]  /*15130*/  SHF.R.U64 R11, R12, UR7, R3.reuse ;  /* 0x000000070c0b7c19 */ /* 0x100fe40008001203 */
[----:B------:R-:W-:-:S03]  /*15140*/  SHF.R.U32.HI R13, RZ, UR7, R3 ;  /* 0x00000007ff0d7c19 */ /* 0x000fc60008011603 */
[----:B------:R-:W-:Y:S02]  /*15150*/  IMAD.MOV.U32 R2, RZ, RZ, R11 ;  /* 0x000000ffff027224 */ /* 0x000fe400078e000b */
[----:B------:R-:W-:Y:S01]  /*15160*/  IMAD.MOV.U32 R3, RZ, RZ, R13 ;  /* 0x000000ffff037224 */ /* 0x000fe200078e000d */
[----:B------:R-:W-:Y:S06]  /*15170*/  @!P1 BRA `(.L_x_521) ;  /* 0x0000000000289947 */ /* 0x000fec0003800000 */
[----:B------:R-:W-:Y:S02]  /*15180*/  ULDC UR7, c[0x0][0x64c] ;  /* 0x0001930000077ab9 */ /* 0x000fe40000000800 */
[----:B------:R-:W-:-:S05]  /*15190*/  IADD3 R3, P1, R11, UR7, RZ ;  /* 0x000000070b037c10 */ /* 0x000fca000ff3e0ff */
[----:B------:R-:W-:-:S04]  /*151a0*/  IMAD.X R13, RZ, RZ, R13, P1 ;  /* 0x000000ffff0d7224 */ /* 0x000fc800008e060d */
[----:B------:R-:W-:-:S04]  /*151b0*/  IMAD.WIDE.U32 R4, R13, UR8, RZ ;  /* 0x000000080d047c25 */ /* 0x000fc8000f8e00ff */
[----:B------:R-:W-:-:S04]  /*151c0*/  IMAD.WIDE.U32 R4, P1, R3, UR9, R4 ;  /* 0x0000000903047c25 */ /* 0x000fc8000f820004 */
[----:B------:R-:W-:-:S04]  /*151d0*/  IMAD.WIDE.U32 R2, R3, UR8, RZ ;  /* 0x0000000803027c25 */ /* 0x000fc8000f8e00ff */
[----:B------:R-:W-:Y:S01]  /*151e0*/  IMAD.MOV.U32 R2, RZ, RZ, R5 ;  /* 0x000000ffff027224 */ /* 0x000fe200078e0005 */
[----:B------:R-:W-:Y:S02]  /*151f0*/  IADD3 RZ, P3, R3, R4, RZ ;  /* 0x0000000403ff7210 */ /* 0x000fe40007f7e0ff */
[----:B------:R-:W-:-:S03]  /*15200*/  IADD3.X R3, RZ, RZ, RZ, P1, !PT ;  /* 0x000000ffff037210 */ /* 0x000fc60000ffe4ff */
[----:B------:R-:W-:-:S08]  /*15210*/  IMAD.WIDE.U32.X R2, R13, UR9, R2, P3 ;  /* 0x000000090d027c25 */ /* 0x000fd000098e0402 */
.L_x_521:
[----:B------:R-:W-:Y:S01]  /*15220*/  ULDC UR7, c[0x0][0x648] ;  /* 0x0001920000077ab9 */ /* 0x000fe20000000800 */
[----:B------:R-:W-:Y:S01]  /*15230*/  LOP3.LUT R12, R12, UR6, RZ, 0xc0, !PT ;  /* 0x000000060c0c7c12 */ /* 0x000fe2000f8ec0ff */
[----:B------:R-:W-:Y:S01]  /*15240*/  UISETP.NE.AND UP0, UPT, UR39, URZ, UPT ;  /* 0x0000003f2700728c */ /* 0x000fe2000bf05270 */
[----:B------:R-:W-:Y:S01]  /*15250*/  SHF.R.U64 R3, R2, UR7, R3 ;  /* 0x0000000702037c19 */ /* 0x000fe20008001203 */
[----:B------:R-:W-:Y:S01]  /*15260*/  ULDC UR7, c[0x0][0x638] ;  /* 0x00018e0000077ab9 */ /* 0x000fe20000000800 */
[----:B------:R-:W-:-:S03]  /*15270*/  LOP3.LUT R4, R10, UR4, RZ, 0xc0, !PT ;  /* 0x000000040a047c12 */ /* 0x000fc6000f8ec0ff */
[----:B------:R-:W-:Y:S01]  /*15280*/  IMAD.MOV R2, RZ, RZ, -R3 ;  /* 0x000000ffff027224 */ /* 0x000fe200078e0a03 */
[----:B------:R-:W-:Y:S01]  /*15290*/  PLOP3.LUT P1, PT, PT, PT, UP0, 0x40, 0x0 ;  /* 0x000000000000781c */ /* 0x000fe20003f2e808 */
[----:B------:R-:W-:Y:S01]  /*152a0*/  IMAD R12, R3, UR5, R12 ;  /* 0x00000005030c7c24 */ /* 0x000fe2000f8e020c */
[----:B------:R-:W-:Y:S01]  /*152b0*/  PLOP3.LUT P3, PT, PT, PT, UP0, 0x40, 0x0 ;  /* 0x000000000000781c */ /* 0x000fe20003f6e808 */
[----:B------:R-:W-:Y:S01]  /*152c0*/  IMAD R11, R2, UR7, R11 ;  /* 0x00000007020b7c24 */ /* 0x000fe2000f8e020b */
[----:B------:R-:W-:Y:S02]  /*152d0*/  ULDC UR7, c[0x0][0x610] ;  /* 0x0001840000077ab9 */ /* 0x000fe40000000800 */
[----:B------:R-:W-:Y:S01]  /*152e0*/  IMAD R7, R12, UR7, R7 ;  /* 0x000000070c077c24 */ /* 0x000fe2000f8e0207 */
[----:B------:R-:W-:Y:S02]  /*152f0*/  ULDC UR7, c[0x0][0x600] ;  /* 0x0001800000077ab9 */ /* 0x000fe40000000800 */
[----:B------:R-:W-:-:S05]  /*15300*/  IMAD R4, R11, UR7, R4 ;  /* 0x000000070b047c24 */ /* 0x000fca000f8e0204 */
[----:B------:R-:W-:Y:S02]  /*15310*/  SEL R2, R4, R7, P1 ;  /* 0x0000000704027207 */ /* 0x000fe40000800000 */
[----:B------:R-:W-:Y:S01]  /*15320*/  SEL R3, R7, R4, P3 ;  /* 0x0000000407037207 */ /* 0x000fe20001800000 */
[----:B------:R-:W-:-:S07]  /*15330*/  IMAD.MOV.U32 R4, RZ, RZ, 0x1 ;  /* 0x00000001ff047424 */ /* 0x000fce00078e00ff */
.L_x_519:
[----:B------:R-:W-:Y:S05]  /*15340*/  BSYNC B1 ;  /* 0x0000000000017941 */ /* 0x000fea0003800000 */
.L_x_518:
[----:B------:R-:W-:-:S13]  /*15350*/  LOP3.LUT P1, RZ, R4, 0xff, RZ, 0xc0, !PT ;  /* 0x000000ff04ff7812 */ /* 0x000fda000782c0ff */
[----:B------:R-:W-:Y:S05]  /*15360*/  @P1 BRA `(.L_x_522) ;  /* 0xfffffff400181947 */ /* 0x000fea000383ffff */
[----:B------:R-:W-:Y:S05]  /*15370*/  BSYNC B0 ;  /* 0x0000000000007941 */ /* 0x000fea0003800000 */
.L_x_510:
[----:B------:R-:W-:-:S03]  /*15380*/  UMOV UR7, 0xffffffff ;  /* 0xffffffff00077882 */ /* 0x000fc60000000000 */
[----:B------:R-:W-:Y:S05]  /*15390*/  BRA.DIV UR7, `(.L_x_523) ;  /* 0x0000000607647947 */ /* 0x000fea000b800000 */
[----:B------:R-:W-:-:S13]  /*153a0*/  ELECT P6, URZ, PT ;  /* 0x00000000003f782f */ /* 0x000fda00038c0000 */
.L_x_539:
[----:B------:R-:W-:Y:S04]  /*153b0*/  BSSY B0, `(.L_x_524) ;  /* 0x000003e000007945 */ /* 0x000fe80003800000 */
[----:B------:R-:W-:Y:S05]  /*153c0*/  @!P6 BRA `(.L_x_525) ;  /* 0x0000000000f0e947 */ /* 0x000fea0003800000 */
[----:B------:R-:W-:-:S04]  /*153d0*/  ULOP3.LUT UR7, UR38, 0x2, URZ, 0xfc, !UPT ;  /* 0x0000000226077892 */ /* 0x000fc8000f8efc3f */
[----:B------:R-:W-:-:S06]  /*153e0*/  UISETP.NE.AND UP0, UPT, UR7, 0x3, UPT ;  /* 0x000000030700788c */ /* 0x000fcc000bf05270 */
[----:B------:R-:W-:-:S13]  /*153f0*/  PLOP3.LUT P0, PT, PT, PT, UP0, 0x80, 0x0 ;  /* 0x000000000000781c */ /* 0x000fda0003f0f008 */
[----:B------:R-:W-:Y:S05]  /*15400*/  @!P0 BRA `(.L_x_526) ;  /* 0x0000000000048947 */ /* 0x000fea0003800000 */
[----:B------:R-:W-:Y:S01]  /*15410*/  BPT.TRAP 0x1 ;  /* 0x000000040000795c */ /* 0x000fe20000300000 */
.L_x_526:
[----:B------:R-:W0:Y:S01]  /*15420*/  S2R R3, SR_CgaCtaId ;  /* 0x0000000000037919 */ /* 0x000e220000008800 */
[----:B------:R-:W-:-:S04]  /*15430*/  MOV R2, 0x400 ;  /* 0x0000040000027802 */ /* 0x000fc80000000f00 */
[----:B0-----:R-:W-:Y:S02]  /*15440*/  LEA R3, R3, R2, 0x18 ;  /* 0x0000000203037211 */ /* 0x001fe400078ec0ff */
[----:B------:R-:W-:-:S03]  /*15450*/  SHF.L.U32 R2, R0, 0x1f, RZ ;  /* 0x0000001f00027819 */ /* 0x000fc600000006ff */
[----:B------:R-:W-:-:S05]  /*15460*/  VIADD R3, R3, 0x30 ;  /* 0x0000003003037836 */ /* 0x000fca0000000000 */
[----:B------:R-:W-:-:S04]  /*15470*/  LEA R5, R6, R3, 0x3 ;  /* 0x0000000306057211 */ /* 0x000fc800078e18ff */
[----:B------:R-:W0:Y:S02]  /*15480*/  SYNCS.PHASECHK.TRANS64.TRYWAIT P0, [R5+URZ], R2 ;  /* 0x00000002050075a7 */ /* 0x000e24000800017f */
[----:B0-----:R-:W-:Y:S05]  /*15490*/  @!P0 BRA `(.L_x_527) ;  /* 0x0000000400448947 */ /* 0x001fea0003800000 */
.L_x_540:
[----:B------:R-:W-:-:S05]  /*154a0*/  VIADD R6, R6, 0x1 ;  /* 0x0000000106067836 */ /* 0x000fca0000000000 */
[----:B------:R-:W-:-:S04]  /*154b0*/  ISETP.NE.AND P0, PT, R6, 0x6, PT ;  /* 0x000000060600780c */ /* 0x000fc80003f05270 */
[----:B0-----:R-:W-:Y:S02]  /*154c0*/  SEL R5, RZ, 0x1, P0 ;  /* 0x00000001ff057807 */ /* 0x001fe40000000000 */
[----:B------:R-:W-:Y:S02]  /*154d0*/  SEL R6, R6, RZ, P0 ;  /* 0x000000ff06067207 */ /* 0x000fe40000000000 */
[----:B------:R-:W-:-:S03]  /*154e0*/  LOP3.LUT R5, R0, R5, RZ, 0x3c, !PT ;  /* 0x0000000500057212 */ /* 0x000fc600078e3cff */
[----:B------:R-:W-:Y:S01]  /*154f0*/  IMAD R7, R6, 0x8, R3 ;  /* 0x0000000806077824 */ /* 0x000fe200078e0203 */
[----:B------:R-:W-:-:S04]  /*15500*/  SHF.L.U32 R0, R5, 0x1f, RZ ;  /* 0x0000001f05007819 */ /* 0x000fc800000006ff */
[----:B------:R-:W0:Y:S02]  /*15510*/  SYNCS.PHASECHK.TRANS64.TRYWAIT P0, [R7+URZ], R0 ;  /* 0x00000000070075a7 */ /* 0x000e24000800017f */
[----:B0-----:R-:W-:Y:S05]  /*15520*/  @!P0 BRA `(.L_x_528) ;  /* 0x0000000400348947 */ /* 0x001fea0003800000 */
.L_x_541:
[----:B0-----:R-:W-:-:S05]  /*15530*/  VIADD R0, R6, 0x1 ;  /* 0x0000000106007836 */ /* 0x001fca0000000000 */
[----:B------:R-:W-:-:S04]  /*15540*/  ISETP.NE.AND P0, PT, R0, 0x6, PT ;  /* 0x000000060000780c */ /* 0x000fc80003f05270 */
[----:B------:R-:W-:Y:S02]  /*15550*/  SEL R2, RZ, 0x1, P0 ;  /* 0x00000001ff027807 */ /* 0x000fe40000000000 */
[----:B------:R-:W-:Y:S02]  /*15560*/  SEL R4, R0, RZ, P0 ;  /* 0x000000ff00047207 */ /* 0x000fe40000000000 */
[----:B------:R-:W-:-:S03]  /*15570*/  LOP3.LUT R5, R5, R2, RZ, 0x3c, !PT ;  /* 0x0000000205057212 */ /* 0x000fc600078e3cff */
[----:B------:R-:W-:Y:S01]  /*15580*/  IMAD R7, R4, 0x8, R3 ;  /* 0x0000000804077824 */ /* 0x000fe200078e0203 */
[----:B------:R-:W-:-:S04]  /*15590*/  SHF.L.U32 R0, R5, 0x1f, RZ ;  /* 0x0000001f05007819 */ /* 0x000fc800000006ff */
[----:B------:R-:W0:Y:S02]  /*155a0*/  SYNCS.PHASECHK.TRANS64.TRYWAIT P0, [R7+URZ], R0 ;  /* 0x00000000070075a7 */ /* 0x000e24000800017f */
[----:B0-----:R-:W-:Y:S05]  /*155b0*/  @!P0 BRA `(.L_x_529) ;  /* 0x0000000400248947 */ /* 0x001fea0003800000 */
.L_x_542:
[----:B0-----:R-:W-:-:S04]  /*155c0*/  IADD3 R0, R4, 0x1, RZ ;  /* 0x0000000104007810 */ /* 0x001fc80007ffe0ff */
        /* <DEDUP_REMOVED lines=8> */
.L_x_543:
        /* <DEDUP_REMOVED lines=9> */
.L_x_544:
[----:B0-----:R-:W-:-:S05]  /*156e0*/  VIADD R0, R4, 0x1 ;  /* 0x0000000104007836 */ /* 0x001fca0000000000 */
[----:B------:R-:W-:-:S04]  /*156f0*/  ISETP.NE.AND P0, PT, R0, 0x6, PT ;  /* 0x000000060000780c */ /* 0x000fc80003f05270 */
[----:B------:R-:W-:Y:S02]  /*15700*/  SEL R2, RZ, 0x1, P0 ;  /* 0x00000001ff027807 */ /* 0x000fe40000000000 */
[----:B------:R-:W-:Y:S02]  /*15710*/  SEL R0, R0, RZ, P0 ;  /* 0x000000ff00007207 */ /* 0x000fe40000000000 */
[----:B------:R-:W-:Y:S02]  /*15720*/  LOP3.LUT R2, R5, R2, RZ, 0x3c, !PT ;  /* 0x0000000205027212 */ /* 0x000fe400078e3cff */
[----:B------:R-:W-:Y:S02]  /*15730*/  LEA R3, R0, R3, 0x3 ;  /* 0x0000000300037211 */ /* 0x000fe400078e18ff */
[----:B------:R-:W-:-:S07]  /*15740*/  SHF.L.U32 R0, R2, 0x1f, RZ ;  /* 0x0000001f02007819 */ /* 0x000fce00000006ff */
.L_x_532:
[----:B0-----:R0:W1:Y:S02]  /*15750*/  SYNCS.PHASECHK.TRANS64.TRYWAIT P0, [R3+URZ], R0 ;  /* 0x00000000030075a7 */ /* 0x001064000800017f */
[----:B-1----:R-:W-:Y:S05]  /*15760*/  @!P0 NANOSLEEP.SYNCS 0x989680 ;  /* 0x009896800000895d */ /* 0x002fea0003900000 */
[----:B------:R-:W1:Y:S02]  /*15770*/  @!P0 SYNCS.PHASECHK.TRANS64 P0, [R3+URZ], R0 ;  /* 0x00000000030085a7 */ /* 0x000e64000800007f */
[----:B-1----:R-:W-:Y:S05]  /*15780*/  @!P0 BRA `(.L_x_532) ;  /* 0xfffffffc00f08947 */ /* 0x002fea000383ffff */
.L_x_525:
[----:B------:R-:W-:Y:S05]  /*15790*/  BSYNC B0 ;  /* 0x0000000000007941 */ /* 0x000fea0003800000 */
.L_x_524:
[----:B------:R-:W-:Y:S05]  /*157a0*/  EXIT ;  /* 0x000000000000794d */ /* 0x000fea0003800000 */
.L_x_17:
[----:B-1----:R1:W4:Y:S02]  /*157b0*/  SYNCS.PHASECHK.TRANS64.TRYWAIT P1, [R3+URZ], R0 ;  /* 0x00000000030075a7 */ /* 0x002324000802017f */
[----:B----4-:R-:W-:Y:S05]  /*157c0*/  @!P1 NANOSLEEP.SYNCS 0x989680 ;  /* 0x009896800000995d */ /* 0x010fea0003900000 */
[----:B------:R-:W4:Y:S02]  /*157d0*/  @!P1 SYNCS.PHASECHK.TRANS64 P1, [R3+URZ], R0 ;  /* 0x00000000030095a7 */ /* 0x000f24000802007f */
[----:B----4-:R-:W-:Y:S05]  /*157e0*/  @!P1 BRA `(.L_x_17) ;  /* 0xfffffffc00f09947 */ /* 0x010fea000383ffff */
[----:B------:R-:W-:Y:S05]  /*157f0*/  BRA `(.L_x_16) ;  /* 0xfffffebc00187947 */ /* 0x000fea000383ffff */
.L_x_22:
[----:B-1----:R-:W-:-:S04]  /*15800*/  IMAD.U32 R6, RZ, RZ, UR4 ;  /* 0x00000004ff067e24 */ /* 0x002fc8000f8e00ff */
[----:B------:R1:W2:Y:S03]  /*15810*/  SYNCS.PHASECHK.TRANS64.TRYWAIT P1, [R6+URZ], R4 ;  /* 0x00000004060075a7 */ /* 0x0002a6000802017f */
[----:B--2---:R-:W-:Y:S05]  /*15820*/  @!P1 NANOSLEEP.SYNCS 0x989680 ;  /* 0x009896800000995d */ /* 0x004fea0003900000 */
[----:B------:R-:W2:Y:S02]  /*15830*/  @!P1 SYNCS.PHASECHK.TRANS64 P1, [R6+URZ], R4 ;  /* 0x00000004060095a7 */ /* 0x000ea4000802007f */
[----:B--2---:R-:W-:Y:S05]  /*15840*/  @!P1 BRA `(.L_x_22) ;  /* 0xfffffffc00ec9947 */ /* 0x004fea000383ffff */
[----:B------:R-:W-:Y:S05]  /*15850*/  BRA `(.L_x_21) ;  /* 0xfffffecc00fc7947 */ /* 0x000fea000383ffff */
.L_x_511:
[----:B------:R-:W-:Y:S01]  /*15860*/  BSSY B1, `(.L_x_533) ;  /* 0x0000006000017945 */ /* 0x000fe20003800000 */
[----:B------:R-:W-:-:S07]  /*15870*/  IMAD.MOV.U32 R15, RZ, RZ, -0x1 ;  /* 0xffffffffff0f7424 */ /* 0x000fce00078e00ff */
[----:B------:R-:W-:Y:S05]  /*15880*/  WARPSYNC.COLLECTIVE R15, `(.L_x_534) ;  /* 0x000000000f0c7348 */ /* 0x000fea0003c00000 */
[----:B------:R-:W-:Y:S02]  /*15890*/  ELECT P6, UR62, PT ;  /* 0x00000000003e782f */ /* 0x000fe400038c0000 */
[----:B------:R-:W-:Y:S01]  /*158a0*/  MOV R14, UR62 ;  /* 0x0000003e000e7c02 */ /* 0x000fe20008000f00 */
[----:B------:R-:W-:Y:S10]  /*158b0*/  ENDCOLLECTIVE ;  /* 0x000000000000791b */ /* 0x000ff40003800000 */
.L_x_534:
[----:B------:R-:W-:Y:S05]  /*158c0*/  BSYNC B1 ;  /* 0x0000000000017941 */ /* 0x000fea0003800000 */
.L_x_533:
[----:B------:R-:W-:Y:S05]  /*158d0*/  BRA `(.L_x_535) ;  /* 0xffffffec00c87947 */ /* 0x000fea000383ffff */
.L_x_514:
[----:B-1----:R1:W2:Y:S02]  /*158e0*/  SYNCS.PHASECHK.TRANS64.TRYWAIT P1, [R12+URZ+0x30], R7 ;  /* 0x000030070c0075a7 */ /* 0x0022a4000802017f */
[----:B--2---:R-:W-:Y:S05]  /*158f0*/  @!P1 NANOSLEEP.SYNCS 0x989680 ;  /* 0x009896800000995d */ /* 0x004fea0003900000 */
[----:B------:R-:W2:Y:S02]  /*15900*/  @!P1 SYNCS.PHASECHK.TRANS64 P1, [R12+URZ+0x30], R7 ;  /* 0x000030070c0095a7 */ /* 0x000ea4000802007f */
[----:B--2---:R-:W-:Y:S05]  /*15910*/  @!P1 BRA `(.L_x_514) ;  /* 0xfffffffc00f09947 */ /* 0x004fea000383ffff */
[----:B------:R-:W-:Y:S05]  /*15920*/  BRA `(.L_x_536) ;  /* 0xffffffec00fc7947 */ /* 0x000fea000383ffff */
.L_x_523:
[----:B------:R-:W-:Y:S01]  /*15930*/  BSSY B0, `(.L_x_537) ;  /* 0x0000006000007945 */ /* 0x000fe20003800000 */
[----:B------:R-:W-:-:S07]  /*15940*/  IMAD.MOV.U32 R15, RZ, RZ, -0x1 ;  /* 0xffffffffff0f7424 */ /* 0x000fce00078e00ff */
[----:B------:R-:W-:Y:S05]  /*15950*/  WARPSYNC.COLLECTIVE R15, `(.L_x_538) ;  /* 0x000000000f0c7348 */ /* 0x000fea0003c00000 */
[----:B------:R-:W-:Y:S02]  /*15960*/  ELECT P6, UR62, PT ;  /* 0x00000000003e782f */ /* 0x000fe400038c0000 */
[----:B------:R-:W-:Y:S01]  /*15970*/  MOV R14, UR62 ;  /* 0x0000003e000e7c02 */ /* 0x000fe20008000f00 */
[----:B------:R-:W-:Y:S10]  /*15980*/  ENDCOLLECTIVE ;  /* 0x000000000000791b */ /* 0x000ff40003800000 */
.L_x_538:
[----:B------:R-:W-:Y:S05]  /*15990*/  BSYNC B0 ;  /* 0x0000000000007941 */ /* 0x000fea0003800000 */
.L_x_537:
[----:B------:R-:W-:Y:S05]  /*159a0*/  BRA `(.L_x_539) ;  /* 0xfffffff800807947 */ /* 0x000fea000383ffff */
.L_x_527:
[----:B0-----:R0:W1:Y:S02]  /*159b0*/  SYNCS.PHASECHK.TRANS64.TRYWAIT P0, [R5+URZ], R2 ;  /* 0x00000002050075a7 */ /* 0x001064000800017f */
[----:B-1----:R-:W-:Y:S05]  /*159c0*/  @!P0 NANOSLEEP.SYNCS 0x989680 ;  /* 0x009896800000895d */ /* 0x002fea0003900000 */
[----:B------:R-:W1:Y:S02]  /*159d0*/  @!P0 SYNCS.PHASECHK.TRANS64 P0, [R5+URZ], R2 ;  /* 0x00000002050085a7 */ /* 0x000e64000800007f */
[----:B-1----:R-:W-:Y:S05]  /*159e0*/  @!P0 BRA `(.L_x_527) ;  /* 0xfffffffc00f08947 */ /* 0x002fea000383ffff */
[----:B------:R-:W-:Y:S05]  /*159f0*/  BRA `(.L_x_540) ;  /* 0xfffffff800a87947 */ /* 0x000fea000383ffff */
.L_x_528:
[----:B0-----:R0:W1:Y:S02]  /*15a00*/  SYNCS.PHASECHK.TRANS64.TRYWAIT P0, [R7+URZ], R0 ;  /* 0x00000000070075a7 */ /* 0x001064000800017f */
[----:B-1----:R-:W-:Y:S05]  /*15a10*/  @!P0 NANOSLEEP.SYNCS 0x989680 ;  /* 0x009896800000895d */ /* 0x002fea0003900000 */
[----:B------:R-:W1:Y:S02]  /*15a20*/  @!P0 SYNCS.PHASECHK.TRANS64 P0, [R7+URZ], R0 ;  /* 0x00000000070085a7 */ /* 0x000e64000800007f */
[----:B-1----:R-:W-:Y:S05]  /*15a30*/  @!P0 BRA `(.L_x_528) ;  /* 0xfffffffc00f08947 */ /* 0x002fea000383ffff */
[----:B------:R-:W-:Y:S05]  /*15a40*/  BRA `(.L_x_541) ;  /* 0xfffffff800b87947 */ /* 0x000fea000383ffff */
.L_x_529:
[----:B0-----:R0:W1:Y:S02]  /*15a50*/  SYNCS.PHASECHK.TRANS64.TRYWAIT P0, [R7+URZ], R0 ;  /* 0x00000000070075a7 */ /* 0x001064000800017f */
[----:B-1----:R-:W-:Y:S05]  /*15a60*/  @!P0 NANOSLEEP.SYNCS 0x989680 ;  /* 0x009896800000895d */ /* 0x002fea0003900000 */
[----:B------:R-:W1:Y:S02]  /*15a70*/  @!P0 SYNCS.PHASECHK.TRANS64 P0, [R7+URZ], R0 ;  /* 0x00000000070085a7 */ /* 0x000e64000800007f */
[----:B-1----:R-:W-:Y:S05]  /*15a80*/  @!P0 BRA `(.L_x_529) ;  /* 0xfffffffc00f08947 */ /* 0x002fea000383ffff */
[----:B------:R-:W-:Y:S05]  /*15a90*/  BRA `(.L_x_542) ;  /* 0xfffffff800c87947 */ /* 0x000fea000383ffff */
.L_x_530:
[----:B0-----:R0:W1:Y:S02]  /*15aa0*/  SYNCS.PHASECHK.TRANS64.TRYWAIT P0, [R7+URZ], R0 ;  /* 0x00000000070075a7 */ /* 0x001064000800017f */
[----:B-1----:R-:W-:Y:S05]  /*15ab0*/  @!P0 NANOSLEEP.SYNCS 0x989680 ;  /* 0x009896800000895d */ /* 0x002fea0003900000 */
[----:B------:R-:W1:Y:S02]  /*15ac0*/  @!P0 SYNCS.PHASECHK.TRANS64 P0, [R7+URZ], R0 ;  /* 0x00000000070085a7 */ /* 0x000e64000800007f */
[----:B-1----:R-:W-:Y:S05]  /*15ad0*/  @!P0 BRA `(.L_x_530) ;  /* 0xfffffffc00f08947 */ /* 0x002fea000383ffff */
[----:B------:R-:W-:Y:S05]  /*15ae0*/  BRA `(.L_x_543) ;  /* 0xfffffff800d87947 */ /* 0x000fea000383ffff */
.L_x_531:
[----:B0-----:R0:W1:Y:S02]  /*15af0*/  SYNCS.PHASECHK.TRANS64.TRYWAIT P0, [R7+URZ], R0 ;  /* 0x00000000070075a7 */ /* 0x001064000800017f */
[----:B-1----:R-:W-:Y:S05]  /*15b00*/  @!P0 NANOSLEEP.SYNCS 0x989680 ;  /* 0x009896800000895d */ /* 0x002fea0003900000 */
[----:B------:R-:W1:Y:S02]  /*15b10*/  @!P0 SYNCS.PHASECHK.TRANS64 P0, [R7+URZ], R0 ;  /* 0x00000000070085a7 */ /* 0x000e64000800007f */
[----:B-1----:R-:W-:Y:S05]  /*15b20*/  @!P0 BRA `(.L_x_531) ;  /* 0xfffffffc00f08947 */ /* 0x002fea000383ffff */
[----:B------:R-:W-:Y:S05]  /*15b30*/  BRA `(.L_x_544) ;  /* 0xfffffff800e87947 */ /* 0x000fea000383ffff */
.L_x_545:
[----:B------:R-:W-:-:S00]  /*15b40*/  BRA `(.L_x_545) ;  /* 0xfffffffc00fc7947 */ /* 0x000fc0000383ffff */
[----:B------:R-:W-:-:S00]  /*15b50*/  NOP ;  /* 0x0000000000007918 */ /* 0x000fc00000000000 */
        /* <DEDUP_REMOVED lines=10> */
.L_x_546:


//--------------------- .nv.global.init           --------------------------
	.section	.nv.global.init,"aw",@progbits
.nv.global.init:
	.type		$str$22,@object
	.size		$str$22,($str$23 - $str$22)
$str$22:
        /*0000*/ 	.byte	0x6b, 0x5f, 0x74, 0x69, 0x6c, 0x65, 0x5f, 0x63, 0x6f, 0x75, 0x6e, 0x74, 0x20, 0x3e, 0x3d, 0x20
        /*0010*/ 	.byte	0x31, 0x00
	.type		$str$23,@object
	.size		$str$23,(__unnamed_1 - $str$23)
$str$23:
        /*0012*/ 	.byte	0x2f, 0x74, 0x6d, 0x70, 0x2f, 0x63, 0x75, 0x74, 0x6c, 0x61, 0x73, 0x73, 0x5f, 0x73, 0x77, 0x65
        /*0022*/ 	.byte	0x65, 0x70, 0x5f, 0x73, 0x72, 0x63, 0x2f, 0x69, 0x6e, 0x63, 0x6c, 0x75, 0x64, 0x65, 0x2f, 0x63
        /*0032*/ 	.byte	0x75, 0x74, 0x6c, 0x61, 0x73, 0x73, 0x2f, 0x67, 0x65, 0x6d, 0x6d, 0x2f, 0x63, 0x6f, 0x6c, 0x6c
        /*0042*/ 	.byte	0x65, 0x63, 0x74, 0x69, 0x76, 0x65, 0x2f, 0x73, 0x6d, 0x39, 0x30, 0x5f, 0x6d, 0x6d, 0x61, 0x5f
        /*0052*/ 	.byte	0x74, 0x6d, 0x61, 0x5f, 0x67, 0x6d, 0x6d, 0x61, 0x5f, 0x73, 0x73, 0x5f, 0x77, 0x61, 0x72, 0x70
        /*0062*/ 	.byte	0x73, 0x70, 0x65, 0x63, 0x69, 0x61, 0x6c, 0x69, 0x7a, 0x65, 0x64, 0x2e, 0x68, 0x70, 0x70, 0x00
	.type		__unnamed_1,@object
	.size		__unnamed_1,(.L_0 - __unnamed_1)
__unnamed_1:
        /* <DEDUP_REMOVED lines=180> */
        /*0bb2*/ 	.byte	0x3a, 0x3a, 0x69, 0x64, 0x65, 0x6e, 0x74, 0x69, 0x74, 0x79, 0x5d, 0x00
.L_0:


//--------------------- .nv.shared._ZN7cutlass13device_kernelINS_4gemm6kernel13GemmUniversalIN4cute5tupleIJiiiiEEENS1_10collective13CollectiveMmaINS1_34MainloopSm90TmaGmmaWarpSpecializedILi6ENS5_IJNS4_1CILi1EEESB_SB_EEENS1_35KernelTmaWarpSpecializedCooperativeEEENS5_IJNSA_ILi384EEENSA_ILi160EEENSA_ILi32EEEEEENS_6half_tENS5_IJlSB_lEEESJ_SK_NS4_8TiledMMAINS4_8MMA_AtomIJNS4_4SM904GMMA25MMA_64x32x16_F32F16F16_SSILNSO_5MajorE0ELSQ_0ELNSO_7ScaleInE1ELSR_1EEEEEENS4_6LayoutINS5_IJNSA_ILi2EEESB_SB_EEENS5_IJSB_NSA_ILi0EEESX_EEEEENS5_IJNS4_10UnderscoreES10_S10_EEEEENS4_13SM90_TMA_LOADENS4_14ComposedLayoutINS4_7SwizzleILi2ELi4ELi3EEENS4_18smem_ptr_flag_bitsILi16EEENSU_INS5_IJNSA_ILi8EEESH_EEENS5_IJSH_SB_EEEEEEEvNS4_8identityES13_S1D_vS1E_EENS_8epilogue10collective6detail29Sm90TmaWarpSpecializedAdapterINS1H_15DefaultEpilogueISJ_SK_SK_NS1G_6thread17LinearCombinationISJ_Li1EffLNS1L_9ScaleType4KindE0ELNS_15FloatRoundStyleE2ESJ_EENS1_15EpilogueDefaultEEEEEvvEEEEvNT_6ParamsE --------------------------
	.section	.nv.shared._ZN7cutlass13device_kernelINS_4gemm6kernel13GemmUniversalIN4cute5tupleIJiiiiEEENS1_10collective13CollectiveMmaINS1_34MainloopSm90TmaGmmaWarpSpecializedILi6ENS5_IJNS4_1CILi1EEESB_SB_EEENS1_35KernelTmaWarpSpecializedCooperativeEEENS5_IJNSA_ILi384EEENSA_ILi160EEENSA_ILi32EEEEEENS_6half_tENS5_IJlSB_lEEESJ_SK_NS4_8TiledMMAINS4_8MMA_AtomIJNS4_4SM904GMMA25MMA_64x32x16_F32F16F16_SSILNSO_5MajorE0ELSQ_0ELNSO_7ScaleInE1ELSR_1EEEEEENS4_6LayoutINS5_IJNSA_ILi2EEESB_SB_EEENS5_IJSB_NSA_ILi0EEESX_EEEEENS5_IJNS4_10UnderscoreES10_S10_EEEEENS4_13SM90_TMA_LOADENS4_14ComposedLayoutINS4_7SwizzleILi2ELi4ELi3EEENS4_18smem_ptr_flag_bitsILi16EEENSU_INS5_IJNSA_ILi8EEESH_EEENS5_IJSH_SB_EEEEEEEvNS4_8identityES13_S1D_vS1E_EENS_8epilogue10collective6detail29Sm90TmaWarpSpecializedAdapterINS1H_15DefaultEpilogueISJ_SK_SK_NS1G_6thread17LinearCombinationISJ_Li1EffLNS1L_9ScaleType4KindE0ELNS_15FloatRoundStyleE2ESJ_EENS1_15EpilogueDefaultEEEEEvvEEEEvNT_6ParamsE,"aw",@nobits
	.sectionflags	@""
	.align	16
	.zero		1024


//--------------------- .nv.shared.reserved.0     --------------------------
	.section	.nv.shared.reserved.0,"aw",@nobits
	.weak		__nv_reservedSMEM_offset_0_alias
	.size		__nv_reservedSMEM_offset_0_alias, 0, 0
	.other		__nv_reservedSMEM_offset_0_alias,@"STO_CUDA_RESERVED_SHARED STV_DEFAULT"
__nv_reservedSMEM_offset_0_alias:
	.zero		0


//--------------------- .nv.global                --------------------------
	.section	.nv.global,"aw",@nobits
.nv.global:
	.type		_ZN40_INTERNAL_8d4049e0_4_k_cu_292d2b0d_114494cute1_E,@object
	.size		_ZN40_INTERNAL_8d4049e0_4_k_cu_292d2b0d_114494cute1_E,(_ZN40_INTERNAL_8d4049e0_4_k_cu_292d2b0d_114494cuda3std3__45__cpo6cbeginE - _ZN40_INTERNAL_8d4049e0_4_k_cu_292d2b0d_114494cute1_E)
_ZN40_INTERNAL_8d4049e0_4_k_cu_292d2b0d_114494cute1_E:
	.zero		1
	.type		_ZN40_INTERNAL_8d4049e0_4_k_cu_292d2b0d_114494cuda3std3__45__cpo6cbeginE,@object
	.size		_ZN40_INTERNAL_8d4049e0_4_k_cu_292d2b0d_114494cuda3std3__45__cpo6cbeginE,(_ZN40_INTERNAL_8d4049e0_4_k_cu_292d2b0d_114494cuda3std3__48in_placeE - _ZN40_INTERNAL_8d4049e0_4_k_cu_292d2b0d_114494cuda3std3__45__cpo6cbeginE)
_ZN40_INTERNAL_8d4049e0_4_k_cu_292d2b0d_114494cuda3std3__45__cpo6cbeginE:
	.zero		1
	.type		_ZN40_INTERNAL_8d4049e0_4_k_cu_292d2b0d_114494cuda3std3__48in_placeE,@object
	.size		_ZN40_INTERNAL_8d4049e0_4_k_cu_292d2b0d_114494cuda3std3__48in_placeE,(_ZN40_INTERNAL_8d4049e0_4_k_cu_292d2b0d_114494cuda3std6ranges3__45__cpo9iter_moveE - _ZN40_INTERNAL_8d4049e0_4_k_cu_292d2b0d_114494cuda3std3__48in_placeE)
_ZN40_INTERNAL_8d4049e0_4_k_cu_292d2b0d_114494cuda3std3__48in_placeE:
	.zero		1
	.type		_ZN40_INTERNAL_8d4049e0_4_k_cu_292d2b0d_114494cuda3std6ranges3__45__cpo9iter_moveE,@object
	.size		_ZN40_INTERNAL_8d4049e0_4_k_cu_292d2b0d_114494cuda3std6ranges3__45__cpo9iter_moveE,(_ZN40_INTERNAL_8d4049e0_4_k_cu_292d2b0d_114494cuda3std3__45__cpo5beginE - _ZN40_INTERNAL_8d4049e0_4_k_cu_292d2b0d_114494cuda3std6ranges3__45__cpo9iter_moveE)
_ZN40_INTERNAL_8d4049e0_4_k_cu_292d2b0d_114494cuda3std6ranges3__45__cpo9iter_moveE:
	.zero		1
	.type		_ZN40_INTERNAL_8d4049e0_4_k_cu_292d2b0d_114494cuda3std3__45__cpo5beginE,@object
	.size		_ZN40_INTERNAL_8d4049e0_4_k_cu_292d2b0d_114494cuda3std3__45__cpo5beginE,(_ZN40_INTERNAL_8d4049e0_4_k_cu_292d2b0d_114494cuda3std3__442_GLOBAL__N__8d4049e0_4_k_cu_292d2b0d_114496ignoreE - _ZN40_INTERNAL_8d4049e0_4_k_cu_292d2b0d_114494cuda3std3__45__cpo5beginE)
_ZN40_INTERNAL_8d4049e0_4_k_cu_292d2b0d_114494cuda3std3__45__cpo5beginE:
	.zero		1
	.type		_ZN40_INTERNAL_8d4049e0_4_k_cu_292d2b0d_114494cuda3std3__442_GLOBAL__N__8d4049e0_4_k_cu_292d2b0d_114496ignoreE,@object
	.size		_ZN40_INTERNAL_8d4049e0_4_k_cu_292d2b0d_114494cuda3std3__442_GLOBAL__N__8d4049e0_4_k_cu_292d2b0d_114496ignoreE,(_ZN40_INTERNAL_8d4049e0_4_k_cu_292d2b0d_114494cute7productE - _ZN40_INTERNAL_8d4049e0_4_k_cu_292d2b0d_114494cuda3std3__442_GLOBAL__N__8d4049e0_4_k_cu_292d2b0d_114496ignoreE)
_ZN40_INTERNAL_8d4049e0_4_k_cu_292d2b0d_114494cuda3std3__442_GLOBAL__N__8d4049e0_4_k_cu_292d2b0d_114496ignoreE:
	.zero		1
	.type		_ZN40_INTERNAL_8d4049e0_4_k_cu_292d2b0d_114494cute7productE,@object
	.size		_ZN40_INTERNAL_8d4049e0_4_k_cu_292d2b0d_114494cute7productE,(_ZN40_INTERNAL_8d4049e0_4_k_cu_292d2b0d_114494cuda3std3__45__cpo3endE - _ZN40_INTERNAL_8d4049e0_4_k_cu_292d2b0d_114494cute7productE)
_ZN40_INTERNAL_8d4049e0_4_k_cu_292d2b0d_114494cute7productE:
	.zero		1
	.type		_ZN40_INTERNAL_8d4049e0_4_k_cu_292d2b0d_114494cuda3std3__45__cpo3endE,@object
	.size		_ZN40_INTERNAL_8d4049e0_4_k_cu_292d2b0d_114494cuda3std3__45__cpo3endE,(_ZN40_INTERNAL_8d4049e0_4_k_cu_292d2b0d_114494cuda3std3__419piecewise_constructE - _ZN40_INTERNAL_8d4049e0_4_k_cu_292d2b0d_114494cuda3std3__45__cpo3endE)
_ZN40_INTERNAL_8d4049e0_4_k_cu_292d2b0d_114494cuda3std3__45__cpo3endE:
	.zero		1
	.type		_ZN40_INTERNAL_8d4049e0_4_k_cu_292d2b0d_114494cuda3std3__419piecewise_constructE,@object
	.size		_ZN40_INTERNAL_8d4049e0_4_k_cu_292d2b0d_114494cuda3std3__419piecewise_constructE,(_ZN40_INTERNAL_8d4049e0_4_k_cu_292d2b0d_114494cuda3std3__45__cpo4cendE - _ZN40_INTERNAL_8d4049e0_4_k_cu_292d2b0d_114494cuda3std3__419piecewise_constructE)
_ZN40_INTERNAL_8d4049e0_4_k_cu_292d2b0d_114494cuda3std3__419piecewise_constructE:
	.zero		1
	.type		_ZN40_INTERNAL_8d4049e0_4_k_cu_292d2b0d_114494cuda3std3__45__cpo4cendE,@object
	.size		_ZN40_INTERNAL_8d4049e0_4_k_cu_292d2b0d_114494cuda3std3__45__cpo4cendE,(_ZN40_INTERNAL_8d4049e0_4_k_cu_292d2b0d_114494cuda3std6ranges3__45__cpo4swapE - _ZN40_INTERNAL_8d4049e0_4_k_cu_292d2b0d_114494cuda3std3__45__cpo4cendE)
_ZN40_INTERNAL_8d4049e0_4_k_cu_292d2b0d_114494cuda3std3__45__cpo4cendE:
	.zero		1
	.type		_ZN40_INTERNAL_8d4049e0_4_k_cu_292d2b0d_114494cuda3std6ranges3__45__cpo4swapE,@object
	.size		_ZN40_INTERNAL_8d4049e0_4_k_cu_292d2b0d_114494cuda3std6ranges3__45__cpo4swapE,(.L_8 - _ZN40_INTERNAL_8d4049e0_4_k_cu_292d2b0d_114494cuda3std6ranges3__45__cpo4swapE)
_ZN40_INTERNAL_8d4049e0_4_k_cu_292d2b0d_114494cuda3std6ranges3__45__cpo4swapE:
	.zero		1
.L_8:


//--------------------- .nv.constant0._ZN7cutlass13device_kernelINS_4gemm6kernel13GemmUniversalIN4cute5tupleIJiiiiEEENS1_10collective13CollectiveMmaINS1_34MainloopSm90TmaGmmaWarpSpecializedILi6ENS5_IJNS4_1CILi1EEESB_SB_EEENS1_35KernelTmaWarpSpecializedCooperativeEEENS5_IJNSA_ILi384EEENSA_ILi160EEENSA_ILi32EEEEEENS_6half_tENS5_IJlSB_lEEESJ_SK_NS4_8TiledMMAINS4_8MMA_AtomIJNS4_4SM904GMMA25MMA_64x32x16_F32F16F16_SSILNSO_5MajorE0ELSQ_0ELNSO_7ScaleInE1ELSR_1EEEEEENS4_6LayoutINS5_IJNSA_ILi2EEESB_SB_EEENS5_IJSB_NSA_ILi0EEESX_EEEEENS5_IJNS4_10UnderscoreES10_S10_EEEEENS4_13SM90_TMA_LOADENS4_14ComposedLayoutINS4_7SwizzleILi2ELi4ELi3EEENS4_18smem_ptr_flag_bitsILi16EEENSU_INS5_IJNSA_ILi8EEESH_EEENS5_IJSH_SB_EEEEEEEvNS4_8identityES13_S1D_vS1E_EENS_8epilogue10collective6detail29Sm90TmaWarpSpecializedAdapterINS1H_15DefaultEpilogueISJ_SK_SK_NS1G_6thread17LinearCombinationISJ_Li1EffLNS1L_9ScaleType4KindE0ELNS_15FloatRoundStyleE2ESJ_EENS1_15EpilogueDefaultEEEEEvvEEEEvNT_6ParamsE --------------------------
	.section	.nv.constant0._ZN7cutlass13device_kernelINS_4gemm6kernel13GemmUniversalIN4cute5tupleIJiiiiEEENS1_10collective13CollectiveMmaINS1_34MainloopSm90TmaGmmaWarpSpecializedILi6ENS5_IJNS4_1CILi1EEESB_SB_EEENS1_35KernelTmaWarpSpecializedCooperativeEEENS5_IJNSA_ILi384EEENSA_ILi160EEENSA_ILi32EEEEEENS_6half_tENS5_IJlSB_lEEESJ_SK_NS4_8TiledMMAINS4_8MMA_AtomIJNS4_4SM904GMMA25MMA_64x32x16_F32F16F16_SSILNSO_5MajorE0ELSQ_0ELNSO_7ScaleInE1ELSR_1EEEEEENS4_6LayoutINS5_IJNSA_ILi2EEESB_SB_EEENS5_IJSB_NSA_ILi0EEESX_EEEEENS5_IJNS4_10UnderscoreES10_S10_EEEEENS4_13SM90_TMA_LOADENS4_14ComposedLayoutINS4_7SwizzleILi2ELi4ELi3EEENS4_18smem_ptr_flag_bitsILi16EEENSU_INS5_IJNSA_ILi8EEESH_EEENS5_IJSH_SB_EEEEEEEvNS4_8identityES13_S1D_vS1E_EENS_8epilogue10collective6detail29Sm90TmaWarpSpecializedAdapterINS1H_15DefaultEpilogueISJ_SK_SK_NS1G_6thread17LinearCombinationISJ_Li1EffLNS1L_9ScaleType4KindE0ELNS_15FloatRoundStyleE2ESJ_EENS1_15EpilogueDefaultEEEEEvvEEEEvNT_6ParamsE,"a",@progbits
	.sectionflags	@""
	.align	4
.nv.constant0._ZN7cutlass13device_kernelINS_4gemm6kernel13GemmUniversalIN4cute5tupleIJiiiiEEENS1_10collective13CollectiveMmaINS1_34MainloopSm90TmaGmmaWarpSpecializedILi6ENS5_IJNS4_1CILi1EEESB_SB_EEENS1_35KernelTmaWarpSpecializedCooperativeEEENS5_IJNSA_ILi384EEENSA_ILi160EEENSA_ILi32EEEEEENS_6half_tENS5_IJlSB_lEEESJ_SK_NS4_8TiledMMAINS4_8MMA_AtomIJNS4_4SM904GMMA25MMA_64x32x16_F32F16F16_SSILNSO_5MajorE0ELSQ_0ELNSO_7ScaleInE1ELSR_1EEEEEENS4_6LayoutINS5_IJNSA_ILi2EEESB_SB_EEENS5_IJSB_NSA_ILi0EEESX_EEEEENS5_IJNS4_10UnderscoreES10_S10_EEEEENS4_13SM90_TMA_LOADENS4_14ComposedLayoutINS4_7SwizzleILi2ELi4ELi3EEENS4_18smem_ptr_flag_bitsILi16EEENSU_INS5_IJNSA_ILi8EEESH_EEENS5_IJSH_SB_EEEEEEEvNS4_8identityES13_S1D_vS1E_EENS_8epilogue10collective6detail29Sm90TmaWarpSpecializedAdapterINS1H_15DefaultEpilogueISJ_SK_SK_NS1G_6thread17LinearCombinationISJ_Li1EffLNS1L_9ScaleType4KindE0ELNS_15FloatRoundStyleE2ESJ_EENS1_15EpilogueDefaultEEEEEvvEEEEvNT_6ParamsE:
	.zero		1664


//--------------------- SYMBOLS --------------------------

	.type		.nv.reservedSmem.offset0,@object
	.size		.nv.reservedSmem.offset0,0x4
	.type		__assertfail,@function
